	.target	sm_100a

	.elftype	@"ET_EXEC"


//--------------------- .note.nv.tkinfo           --------------------------
	.section	.note.nv.tkinfo,"",@"SHT_NOTE"
	.sectionflags	@"SHF_NOTE_NV_TKINFO"
	.tkinfo
        /*0018*/ 	.word	0x00000002
        /*0030*/ 	.string	""
        /*0030*/ 	.string	"ptxas"
        /*0030*/ 	.string	"Cuda compilation tools, release 13.0, V13.0.88"
        /*0030*/ 	.string	"Build cuda_13.0.r13.0/compiler.36424714_0"
        /*0030*/ 	.string	"-arch sm_100a -m 64 "



//--------------------- .note.nv.cuinfo           --------------------------
	.section	.note.nv.cuinfo,"",@"SHT_NOTE"
	.sectionflags	@"SHF_NOTE_NV_CUINFO"
        /*0018*/ 	.short	0x0002
        /*001a*/ 	.short	0x0064
        /*001c*/ 	.short	0x0082
	.zero		2


//--------------------- .nv.info                  --------------------------
	.section	.nv.info,"",@"SHT_CUDA_INFO"
	.align	4


	//----- nvinfo : EIATTR_REGCOUNT
	.align		4
        /*0000*/ 	.byte	0x04, 0x2f
        /*0002*/ 	.short	(.L_19 - .L_18)
	.align		4
.L_18:
        /*0004*/ 	.word	index@(_ZN7cutlass13device_kernelINS_4gemm6kernel13GemmUniversalIN4cute5tupleIJiiiiEEENS1_10collective13CollectiveMmaINS1_35MainloopSm100TmaUmmaWarpSpecializedILi3ELi2ELi4ENS5_IJNS4_1CILi2EEENSA_ILi1EEESC_EEEEENS5_IJNSA_ILi64EEESF_NSA_ILi128EEEEEEaNS5_IJlSC_lEEEaSI_NS4_8TiledMMAINS4_8MMA_AtomIJNS4_15SM100_MMA_S8_SSIaaiLi64ELi64ELNS4_4UMMA5MajorE0ELSN_0ELNSM_8SaturateE0EEEEEENS4_6LayoutINS5_IJSC_SC_SC_EEENS5_IJNSA_ILi0EEEST_ST_EEEEENS5_IJNS4_10UnderscoreESW_SW_EEEEENS4_13SM90_TMA_LOADENS4_14ComposedLayoutINS4_7SwizzleILi3ELi4ELi3EEENS4_18smem_ptr_flag_bitsILi8EEENSR_INS5_IJNSA_ILi8EEESG_EEENS5_IJSG_SC_EEEEEEEvNS4_8identityENS4_23SM90_TMA_LOAD_MULTICASTES19_vS1A_EENS_8epilogue10collective18CollectiveEpilogueINS1D_23Sm100TmaWarpSpecializedILi1ELi1ELi32ELb0ELb0EEEJSH_NS5_IJNSR_ISF_SC_EES1I_EEEaSI_aSI_NS1D_6fusion15FusionCallbacksIS1H_NS1K_17LinearCombinationIaiaiLNS_15FloatRoundStyleE2EEESH_S1J_JEEENS4_5SM1004TMEM4LOAD26SM100_TMEM_LOAD_16dp32b32xESZ_NS10_INS11_ILi2ELi4ELi3EEES14_NSR_INS5_IJS15_SF_EEENS5_IJSF_SC_EEEEEEENS4_39AutoVectorizingCopyWithAssumedAlignmentILi128EEENS4_14SM90_TMA_STOREES1Y_S20_S20_EEEvvEEEEvNT_6ParamsE)
        /*0008*/ 	.word	0x00000059


	//----- nvinfo : EIATTR_FRAME_SIZE
	.align		4
.L_19:
        /*000c*/ 	.byte	0x04, 0x11
        /*000e*/ 	.short	(.L_21 - .L_20)
	.align		4
.L_20:
        /*0010*/ 	.word	index@($__internal_2_$__cuda_sm10x_tcgen05_guardrail_trap_unallocated_columns_being_dealloced)
        /*0014*/ 	.word	0x00000000


	//----- nvinfo : EIATTR_FRAME_SIZE
	.align		4
.L_21:
        /*0018*/ 	.byte	0x04, 0x11
        /*001a*/ 	.short	(.L_23 - .L_22)
	.align		4
.L_22:
        /*001c*/ 	.word	index@($__internal_1_$__cuda_sm10x_tcgen05_guardrail_trap_phase_invalid_during_alloc)
        /*0020*/ 	.word	0x00000000


	//----- nvinfo : EIATTR_FRAME_SIZE
	.align		4
.L_23:
        /*0024*/ 	.byte	0x04, 0x11
        /*0026*/ 	.short	(.L_25 - .L_24)
	.align		4
.L_24:
        /*0028*/ 	.word	index@($__internal_0_$__cuda_sm10x_tcgen05_guardrail_trap_col_being_dealloced_not_returned_by_alloc)
        /*002c*/ 	.word	0x00000000


	//----- nvinfo : EIATTR_FRAME_SIZE
	.align		4
.L_25:
        /*0030*/ 	.byte	0x04, 0x11
        /*0032*/ 	.short	(.L_27 - .L_26)
	.align		4
.L_26:
        /*0034*/ 	.word	index@(_ZN7cutlass13device_kernelINS_4gemm6kernel13GemmUniversalIN4cute5tupleIJiiiiEEENS1_10collective13CollectiveMmaINS1_35MainloopSm100TmaUmmaWarpSpecializedILi3ELi2ELi4ENS5_IJNS4_1CILi2EEENSA_ILi1EEESC_EEEEENS5_IJNSA_ILi64EEESF_NSA_ILi128EEEEEEaNS5_IJlSC_lEEEaSI_NS4_8TiledMMAINS4_8MMA_AtomIJNS4_15SM100_MMA_S8_SSIaaiLi64ELi64ELNS4_4UMMA5MajorE0ELSN_0ELNSM_8SaturateE0EEEEEENS4_6LayoutINS5_IJSC_SC_SC_EEENS5_IJNSA_ILi0EEEST_ST_EEEEENS5_IJNS4_10UnderscoreESW_SW_EEEEENS4_13SM90_TMA_LOADENS4_14ComposedLayoutINS4_7SwizzleILi3ELi4ELi3EEENS4_18smem_ptr_flag_bitsILi8EEENSR_INS5_IJNSA_ILi8EEESG_EEENS5_IJSG_SC_EEEEEEEvNS4_8identityENS4_23SM90_TMA_LOAD_MULTICASTES19_vS1A_EENS_8epilogue10collective18CollectiveEpilogueINS1D_23Sm100TmaWarpSpecializedILi1ELi1ELi32ELb0ELb0EEEJSH_NS5_IJNSR_ISF_SC_EES1I_EEEaSI_aSI_NS1D_6fusion15FusionCallbacksIS1H_NS1K_17LinearCombinationIaiaiLNS_15FloatRoundStyleE2EEESH_S1J_JEEENS4_5SM1004TMEM4LOAD26SM100_TMEM_LOAD_16dp32b32xESZ_NS10_INS11_ILi2ELi4ELi3EEES14_NSR_INS5_IJS15_SF_EEENS5_IJSF_SC_EEEEEEENS4_39AutoVectorizingCopyWithAssumedAlignmentILi128EEENS4_14SM90_TMA_STOREES1Y_S20_S20_EEEvvEEEEvNT_6ParamsE)
        /*0038*/ 	.word	0x00000000


	//----- nvinfo : EIATTR_MIN_STACK_SIZE
	.align		4
.L_27:
        /*003c*/ 	.byte	0x04, 0x12
        /*003e*/ 	.short	(.L_29 - .L_28)
	.align		4
.L_28:
        /*0040*/ 	.word	index@(_ZN7cutlass13device_kernelINS_4gemm6kernel13GemmUniversalIN4cute5tupleIJiiiiEEENS1_10collective13CollectiveMmaINS1_35MainloopSm100TmaUmmaWarpSpecializedILi3ELi2ELi4ENS5_IJNS4_1CILi2EEENSA_ILi1EEESC_EEEEENS5_IJNSA_ILi64EEESF_NSA_ILi128EEEEEEaNS5_IJlSC_lEEEaSI_NS4_8TiledMMAINS4_8MMA_AtomIJNS4_15SM100_MMA_S8_SSIaaiLi64ELi64ELNS4_4UMMA5MajorE0ELSN_0ELNSM_8SaturateE0EEEEEENS4_6LayoutINS5_IJSC_SC_SC_EEENS5_IJNSA_ILi0EEEST_ST_EEEEENS5_IJNS4_10UnderscoreESW_SW_EEEEENS4_13SM90_TMA_LOADENS4_14ComposedLayoutINS4_7SwizzleILi3ELi4ELi3EEENS4_18smem_ptr_flag_bitsILi8EEENSR_INS5_IJNSA_ILi8EEESG_EEENS5_IJSG_SC_EEEEEEEvNS4_8identityENS4_23SM90_TMA_LOAD_MULTICASTES19_vS1A_EENS_8epilogue10collective18CollectiveEpilogueINS1D_23Sm100TmaWarpSpecializedILi1ELi1ELi32ELb0ELb0EEEJSH_NS5_IJNSR_ISF_SC_EES1I_EEEaSI_aSI_NS1D_6fusion15FusionCallbacksIS1H_NS1K_17LinearCombinationIaiaiLNS_15FloatRoundStyleE2EEESH_S1J_JEEENS4_5SM1004TMEM4LOAD26SM100_TMEM_LOAD_16dp32b32xESZ_NS10_INS11_ILi2ELi4ELi3EEES14_NSR_INS5_IJS15_SF_EEENS5_IJSF_SC_EEEEEEENS4_39AutoVectorizingCopyWithAssumedAlignmentILi128EEENS4_14SM90_TMA_STOREES1Y_S20_S20_EEEvvEEEEvNT_6ParamsE)
        /*0044*/ 	.word	0x00000000
.L_29:


//--------------------- .nv.compat                --------------------------
	.section	.nv.compat,"",@"SHT_CUDA_COMPAT_INFO"
	.align	4
        /*0000*/ 	.byte	0x02, 0x09, 0x01, 0x00, 0x02, 0x02, 0x03, 0x00, 0x02, 0x05, 0x06, 0x00, 0x03, 0x07, 0x01, 0x01
        /*0010*/ 	.byte	0x02, 0x03, 0x01, 0x00, 0x02, 0x06, 0x01, 0x00, 0x04, 0x0b, 0x08, 0x00, 0x01, 0x00, 0x00, 0x00
        /*0020*/ 	.byte	0x00, 0x00, 0x00, 0x00


//--------------------- .nv.info._ZN7cutlass13device_kernelINS_4gemm6kernel13GemmUniversalIN4cute5tupleIJiiiiEEENS1_10collective13CollectiveMmaINS1_35MainloopSm100TmaUmmaWarpSpecializedILi3ELi2ELi4ENS5_IJNS4_1CILi2EEENSA_ILi1EEESC_EEEEENS5_IJNSA_ILi64EEESF_NSA_ILi128EEEEEEaNS5_IJlSC_lEEEaSI_NS4_8TiledMMAINS4_8MMA_AtomIJNS4_15SM100_MMA_S8_SSIaaiLi64ELi64ELNS4_4UMMA5MajorE0ELSN_0ELNSM_8SaturateE0EEEEEENS4_6LayoutINS5_IJSC_SC_SC_EEENS5_IJNSA_ILi0EEEST_ST_EEEEENS5_IJNS4_10UnderscoreESW_SW_EEEEENS4_13SM90_TMA_LOADENS4_14ComposedLayoutINS4_7SwizzleILi3ELi4ELi3EEENS4_18smem_ptr_flag_bitsILi8EEENSR_INS5_IJNSA_ILi8EEESG_EEENS5_IJSG_SC_EEEEEEEvNS4_8identityENS4_23SM90_TMA_LOAD_MULTICASTES19_vS1A_EENS_8epilogue10collective18CollectiveEpilogueINS1D_23Sm100TmaWarpSpecializedILi1ELi1ELi32ELb0ELb0EEEJSH_NS5_IJNSR_ISF_SC_EES1I_EEEaSI_aSI_NS1D_6fusion15FusionCallbacksIS1H_NS1K_17LinearCombinationIaiaiLNS_15FloatRoundStyleE2EEESH_S1J_JEEENS4_5SM1004TMEM4LOAD26SM100_TMEM_LOAD_16dp32b32xESZ_NS10_INS11_ILi2ELi4ELi3EEES14_NSR_INS5_IJS15_SF_EEENS5_IJSF_SC_EEEEEEENS4_39AutoVectorizingCopyWithAssumedAlignmentILi128EEENS4_14SM90_TMA_STOREES1Y_S20_S20_EEEvvEEEEvNT_6ParamsE --------------------------
	.section	.nv.info._ZN7cutlass13device_kernelINS_4gemm6kernel13GemmUniversalIN4cute5tupleIJiiiiEEENS1_10collective13CollectiveMmaINS1_35MainloopSm100TmaUmmaWarpSpecializedILi3ELi2ELi4ENS5_IJNS4_1CILi2EEENSA_ILi1EEESC_EEEEENS5_IJNSA_ILi64EEESF_NSA_ILi128EEEEEEaNS5_IJlSC_lEEEaSI_NS4_8TiledMMAINS4_8MMA_AtomIJNS4_15SM100_MMA_S8_SSIaaiLi64ELi64ELNS4_4UMMA5MajorE0ELSN_0ELNSM_8SaturateE0EEEEEENS4_6LayoutINS5_IJSC_SC_SC_EEENS5_IJNSA_ILi0EEEST_ST_EEEEENS5_IJNS4_10UnderscoreESW_SW_EEEEENS4_13SM90_TMA_LOADENS4_14ComposedLayoutINS4_7SwizzleILi3ELi4ELi3EEENS4_18smem_ptr_flag_bitsILi8EEENSR_INS5_IJNSA_ILi8EEESG_EEENS5_IJSG_SC_EEEEEEEvNS4_8identityENS4_23SM90_TMA_LOAD_MULTICASTES19_vS1A_EENS_8epilogue10collective18CollectiveEpilogueINS1D_23Sm100TmaWarpSpecializedILi1ELi1ELi32ELb0ELb0EEEJSH_NS5_IJNSR_ISF_SC_EES1I_EEEaSI_aSI_NS1D_6fusion15FusionCallbacksIS1H_NS1K_17LinearCombinationIaiaiLNS_15FloatRoundStyleE2EEESH_S1J_JEEENS4_5SM1004TMEM4LOAD26SM100_TMEM_LOAD_16dp32b32xESZ_NS10_INS11_ILi2ELi4ELi3EEES14_NSR_INS5_IJS15_SF_EEENS5_IJSF_SC_EEEEEEENS4_39AutoVectorizingCopyWithAssumedAlignmentILi128EEENS4_14SM90_TMA_STOREES1Y_S20_S20_EEEvvEEEEvNT_6ParamsE,"",@"SHT_CUDA_INFO"
	.sectionflags	@""
	.align	4


	//----- nvinfo : EIATTR_CUDA_API_VERSION
	.align		4
        /*0000*/ 	.byte	0x04, 0x37
        /*0002*/ 	.short	(.L_31 - .L_30)
.L_30:
        /*0004*/ 	.word	0x00000082


	//----- nvinfo : EIATTR_KPARAM_INFO
	.align		4
.L_31:
        /*0008*/ 	.byte	0x04, 0x17
        /*000a*/ 	.short	(.L_33 - .L_32)
.L_32:
        /*000c*/ 	.word	0x00000000
        /*0010*/ 	.short	0x0000
        /*0012*/ 	.short	0x0000
        /*0014*/ 	.byte	0x00, 0xf0, 0x01, 0x20


	//----- nvinfo : EIATTR_AT_ENTRY_FRAGMENTS
	.align		4
.L_33:
        /*0018*/ 	.byte	0x04, 0x4f
        /*001a*/ 	.short	(.L_35 - .L_34)


	//   ....[0]....
.L_34:
        /*001c*/ 	.word	0x00000006


	//----- nvinfo : EIATTR_RESERVED_SMEM_USED
	.align		4
.L_35:
        /*0020*/ 	.byte	0x01, 0x41
	.zero		2


	//----- nvinfo : EIATTR_SPARSE_MMA_MASK
	.align		4
        /*0024*/ 	.byte	0x03, 0x50
        /*0026*/ 	.short	0x0000


	//----- nvinfo : EIATTR_TCGEN05_1CTA_USED
	.align		4
        /*0028*/ 	.byte	0x01, 0x51
	.zero		2


	//----- nvinfo : EIATTR_MAXREG_COUNT
	.align		4
        /*002c*/ 	.byte	0x03, 0x1b
        /*002e*/ 	.short	0x00ff


	//----- nvinfo : EIATTR_NUM_BARRIERS
	.align		4
        /*0030*/ 	.byte	0x02, 0x4c
        /*0032*/ 	.byte	0x07
	.zero		1


	//----- nvinfo : EIATTR_EXTERNS
	.align		4
        /*0034*/ 	.byte	0x04, 0x0f
        /*0036*/ 	.short	(.L_37 - .L_36)


	//   ....[0]....
	.align		4
.L_36:
        /*0038*/ 	.word	index@(__assertfail)


	//----- nvinfo : EIATTR_MERCURY_ISA_VERSION
	.align		4
.L_37:
        /*003c*/ 	.byte	0x03, 0x5f
        /*003e*/ 	.short	0x0101


	//----- nvinfo : EIATTR_INT_WARP_WIDE_INSTR_OFFSETS
	.align		4
        /*0040*/ 	.byte	0x04, 0x31
        /*0042*/ 	.short	(.L_39 - .L_38)


	//   ....[0]....
.L_38:
        /*0044*/ 	.word	0x00003b40


	//   ....[1]....
        /*0048*/ 	.word	0x00003b70


	//   ....[2]....
        /*004c*/ 	.word	0x00003b90


	//   ....[3]....
        /*0050*/ 	.word	0x00004770


	//   ....[4]....
        /*0054*/ 	.word	0x00004820


	//----- nvinfo : EIATTR_COOP_GROUP_MASK_REGIDS
	.align		4
.L_39:
        /*0058*/ 	.byte	0x04, 0x29
        /*005a*/ 	.short	(.L_41 - .L_40)


	//   ....[0]....
.L_40:
        /*005c*/ 	.word	0xffffffff


	//   ....[1]....
        /*0060*/ 	.word	0xffffffff


	//   ....[2]....
        /*0064*/ 	.word	0xffffffff


	//   ....[3]....
        /*0068*/ 	.word	0xffffffff


	//   ....[4]....
        /*006c*/ 	.word	0xffffffff


	//   ....[5]....
        /*0070*/ 	.word	0xffffffff


	//   ....[6]....
        /*0074*/ 	.word	0xffffffff


	//   ....[7]....
        /*0078*/ 	.word	0xffffffff


	//   ....[8]....
        /*007c*/ 	.word	0xffffffff


	//   ....[9]....
        /*0080*/ 	.word	0xffffffff


	//   ....[10]....
        /*0084*/ 	.word	0xffffffff


	//   ....[11]....
        /*0088*/ 	.word	0xffffffff


	//   ....[12]....
        /*008c*/ 	.word	0xffffffff


	//   ....[13]....
        /*0090*/ 	.word	0xffffffff


	//----- nvinfo : EIATTR_COOP_GROUP_INSTR_OFFSETS
	.align		4
.L_41:
        /*0094*/ 	.byte	0x04, 0x28
        /*0096*/ 	.short	(.L_43 - .L_42)


	//   ....[0]....
.L_42:
        /*0098*/ 	.word	0x00000080


	//   ....[1]....
        /*009c*/ 	.word	0x000004e0


	//   ....[2]....
        /*00a0*/ 	.word	0x00000660


	//   ....[3]....
        /*00a4*/ 	.word	0x000007a0


	//   ....[4]....
        /*00a8*/ 	.word	0x000008a0


	//   ....[5]....
        /*00ac*/ 	.word	0x00000a10


	//   ....[6]....
        /*00b0*/ 	.word	0x00000bb0


	//   ....[7]....
        /*00b4*/ 	.word	0x00000d60


	//   ....[8]....
        /*00b8*/ 	.word	0x00001f20


	//   ....[9]....
        /*00bc*/ 	.word	0x00002d30


	//   ....[10]....
        /*00c0*/ 	.word	0x00002f40


	//   ....[11]....
        /*00c4*/ 	.word	0x00002f70


	//   ....[12]....
        /*00c8*/ 	.word	0x00003a20


	//   ....[13]....
        /*00cc*/ 	.word	0x00003c50


	//----- nvinfo : EIATTR_VRC_CTA_INIT_COUNT
	.align		4
.L_43:
        /*00d0*/ 	.byte	0x02, 0x4a
        /*00d2*/ 	.byte	0x80
	.zero		1


	//----- nvinfo : EIATTR_SYSCALL_OFFSETS
	.align		4
        /*00d4*/ 	.byte	0x04, 0x46
        /*00d6*/ 	.short	(.L_45 - .L_44)


	//   ....[0]....
.L_44:
        /*00d8*/ 	.word	0x00005380


	//   ....[1]....
        /*00dc*/ 	.word	0x000054c0


	//   ....[2]....
        /*00e0*/ 	.word	0x00005c40


	//----- nvinfo : EIATTR_MBARRIER_INSTR_OFFSETS
	.align		4
.L_45:
        /*00e4*/ 	.byte	0x04, 0x39
        /*00e6*/ 	.short	(.L_47 - .L_46)


	//   ....[0]....
.L_46:
        /*00e8*/ 	.word	0x000005f0
        /*00ec*/ 	.word	0x000000ff
        /*00f0*/ 	.word	0x00000000
        /*00f4*/ 	.short	0x0100
        /*00f6*/ 	.byte	0x04
	.zero		1


	//   ....[1]....
        /*00f8*/ 	.word	0x00000600
        /*00fc*/ 	.word	0x000000ff
        /*0100*/ 	.word	0x00000018
        /*0104*/ 	.short	0x0100
        /*0106*/ 	.byte	0x04
	.zero		1


	//   ....[2]....
        /*0108*/ 	.word	0x00000610
        /*010c*/ 	.word	0x000000ff
        /*0110*/ 	.word	0x00000008
        /*0114*/ 	.short	0x0100
        /*0116*/ 	.byte	0x04
	.zero		1


	//   ....[3]....
        /*0118*/ 	.word	0x00000620
        /*011c*/ 	.word	0x000000ff
        /*0120*/ 	.word	0x00000020
        /*0124*/ 	.short	0x0100
        /*0126*/ 	.byte	0x04
	.zero		1


	//   ....[4]....
        /*0128*/ 	.word	0x00000630
        /*012c*/ 	.word	0x000000ff
        /*0130*/ 	.word	0x00000010
        /*0134*/ 	.short	0x0100
        /*0136*/ 	.byte	0x04
	.zero		1


	//   ....[5]....
        /*0138*/ 	.word	0x00000640
        /*013c*/ 	.word	0x000000ff
        /*0140*/ 	.word	0x00000028
        /*0144*/ 	.short	0x0100
        /*0146*/ 	.byte	0x04
	.zero		1


	//   ....[6]....
        /*0148*/ 	.word	0x00000770
        /*014c*/ 	.word	0x000000ff
        /*0150*/ 	.word	0x00000030
        /*0154*/ 	.short	0x0100
        /*0156*/ 	.byte	0x04
	.zero		1


	//   ....[7]....
        /*0158*/ 	.word	0x00000780
        /*015c*/ 	.word	0x000000ff
        /*0160*/ 	.word	0x00000038
        /*0164*/ 	.short	0x0100
        /*0166*/ 	.byte	0x04
	.zero		1


	//   ....[8]....
        /*0168*/ 	.word	0x00000870
        /*016c*/ 	.word	0x000000ff
        /*0170*/ 	.word	0x00000040
        /*0174*/ 	.short	0x0100
        /*0176*/ 	.byte	0x06
	.zero		1


	//   ....[9]....
        /*0178*/ 	.word	0x00000880
        /*017c*/ 	.word	0x000000ff
        /*0180*/ 	.word	0x00000048
        /*0184*/ 	.short	0x0100
        /*0186*/ 	.byte	0x06
	.zero		1


	//   ....[10]....
        /*0188*/ 	.word	0x000009c0
        /*018c*/ 	.word	0x000000ff
        /*0190*/ 	.word	0x00000050
        /*0194*/ 	.short	0x0100
        /*0196*/ 	.byte	0x06
	.zero		1


	//   ....[11]....
        /*0198*/ 	.word	0x000009d0
        /*019c*/ 	.word	0x000000ff
        /*01a0*/ 	.word	0x00000060
        /*01a4*/ 	.short	0x0100
        /*01a6*/ 	.byte	0x06
	.zero		1


	//   ....[12]....
        /*01a8*/ 	.word	0x000009e0
        /*01ac*/ 	.word	0x000000ff
        /*01b0*/ 	.word	0x00000058
        /*01b4*/ 	.short	0x0100
        /*01b6*/ 	.byte	0x06
	.zero		1


	//   ....[13]....
        /*01b8*/ 	.word	0x000009f0
        /*01bc*/ 	.word	0x000000ff
        /*01c0*/ 	.word	0x00000068
        /*01c4*/ 	.short	0x0100
        /*01c6*/ 	.byte	0x06
	.zero		1


	//   ....[14]....
        /*01c8*/ 	.word	0x00000b20
        /*01cc*/ 	.word	0x000000ff
        /*01d0*/ 	.word	0x00000070
        /*01d4*/ 	.short	0x0100
        /*01d6*/ 	.byte	0x04
	.zero		1


	//   ....[15]....
        /*01d8*/ 	.word	0x00000b30
        /*01dc*/ 	.word	0x000000ff
        /*01e0*/ 	.word	0x00000090
        /*01e4*/ 	.short	0x0100
        /*01e6*/ 	.byte	0x04
	.zero		1


	//   ....[16]....
        /*01e8*/ 	.word	0x00000b40
        /*01ec*/ 	.word	0x000000ff
        /*01f0*/ 	.word	0x00000078
        /*01f4*/ 	.short	0x0100
        /*01f6*/ 	.byte	0x04
	.zero		1


	//   ....[17]....
        /*01f8*/ 	.word	0x00000b50
        /*01fc*/ 	.word	0x000000ff
        /*0200*/ 	.word	0x00000098
        /*0204*/ 	.short	0x0100
        /*0206*/ 	.byte	0x04
	.zero		1


	//   ....[18]....
        /*0208*/ 	.word	0x00000b60
        /*020c*/ 	.word	0x000000ff
        /*0210*/ 	.word	0x00000080
        /*0214*/ 	.short	0x0100
        /*0216*/ 	.byte	0x04
	.zero		1


	//   ....[19]....
        /*0218*/ 	.word	0x00000b70
        /*021c*/ 	.word	0x000000ff
        /*0220*/ 	.word	0x000000a0
        /*0224*/ 	.short	0x0100
        /*0226*/ 	.byte	0x04
	.zero		1


	//   ....[20]....
        /*0228*/ 	.word	0x00000b80
        /*022c*/ 	.word	0x000000ff
        /*0230*/ 	.word	0x00000088
        /*0234*/ 	.short	0x0100
        /*0236*/ 	.byte	0x04
	.zero		1


	//   ....[21]....
        /*0238*/ 	.word	0x00000b90
        /*023c*/ 	.word	0x000000ff
        /*0240*/ 	.word	0x000000a8
        /*0244*/ 	.short	0x0100
        /*0246*/ 	.byte	0x04
	.zero		1


	//   ....[22]....
        /*0248*/ 	.word	0x00000c80
        /*024c*/ 	.word	0x000000ff
        /*0250*/ 	.word	0x000000b0
        /*0254*/ 	.short	0x0100
        /*0256*/ 	.byte	0x04
	.zero		1


	//   ....[23]....
        /*0258*/ 	.word	0x00000c90
        /*025c*/ 	.word	0x000000ff
        /*0260*/ 	.word	0x000000c0
        /*0264*/ 	.short	0x0100
        /*0266*/ 	.byte	0x04
	.zero		1


	//   ....[24]....
        /*0268*/ 	.word	0x00000ca0
        /*026c*/ 	.word	0x000000ff
        /*0270*/ 	.word	0x000000b8
        /*0274*/ 	.short	0x0100
        /*0276*/ 	.byte	0x04
	.zero		1


	//   ....[25]....
        /*0278*/ 	.word	0x00000cb0
        /*027c*/ 	.word	0x000000ff
        /*0280*/ 	.word	0x000000c8
        /*0284*/ 	.short	0x0100
        /*0286*/ 	.byte	0x04
	.zero		1


	//   ....[26]....
        /*0288*/ 	.word	0x000017a0
        /*028c*/ 	.word	0x00000000
        /*0290*/ 	.word	0x000000c0
        /*0294*/ 	.short	0x010a
        /*0296*/ 	.byte	0xff
	.zero		1


	//   ....[27]....
        /*0298*/ 	.word	0x000017d0
        /*029c*/ 	.word	0x00000000
        /*02a0*/ 	.word	0x000000b0
        /*02a4*/ 	.short	0x0101
        /*02a6*/ 	.byte	0xff
	.zero		1


	//   ....[28]....
        /*02a8*/ 	.word	0x000018a0
        /*02ac*/ 	.word	0x000000ff
        /*02b0*/ 	.word	0x00000018
        /*02b4*/ 	.short	0x010a
        /*02b6*/ 	.byte	0x04
	.zero		1


	//   ....[29]....
        /*02b8*/ 	.word	0x00001920
        /*02bc*/ 	.word	0x000000ff
        /*02c0*/ 	.word	0x00000018
        /*02c4*/ 	.short	0x010a
        /*02c6*/ 	.byte	0x21
	.zero		1


	//   ....[30]....
        /*02c8*/ 	.word	0x00001ab0
        /*02cc*/ 	.word	0x000000ff
        /*02d0*/ 	.word	0x00000018
        /*02d4*/ 	.short	0x010a
        /*02d6*/ 	.byte	0x08
	.zero		1


	//   ....[31]....
        /*02d8*/ 	.word	0x00001bd0
        /*02dc*/ 	.word	0x000000ff
        /*02e0*/ 	.word	0x00000048
        /*02e4*/ 	.short	0x0101
        /*02e6*/ 	.byte	0x06
	.zero		1


	//   ....[32]....
        /*02e8*/ 	.word	0x00001bf0
        /*02ec*/ 	.word	0x000000ff
        /*02f0*/ 	.word	0x00000018
        /*02f4*/ 	.short	0x010a
        /*02f6*/ 	.byte	0x04
	.zero		1


	//   ....[33]....
        /*02f8*/ 	.word	0x00001c70
        /*02fc*/ 	.word	0x000000ff
        /*0300*/ 	.word	0x00000018
        /*0304*/ 	.short	0x010a
        /*0306*/ 	.byte	0x11
	.zero		1


	//   ....[34]....
        /*0308*/ 	.word	0x00001e80
        /*030c*/ 	.word	0x000000ff
        /*0310*/ 	.word	0x00000018
        /*0314*/ 	.short	0x010a
        /*0316*/ 	.byte	0x07
	.zero		1


	//   ....[35]....
        /*0318*/ 	.word	0x00001f50
        /*031c*/ 	.word	0x00000003
        /*0320*/ 	.word	0x00000050
        /*0324*/ 	.short	0x010a
        /*0326*/ 	.byte	0xff
	.zero		1


	//   ....[36]....
        /*0328*/ 	.word	0x000020a0
        /*032c*/ 	.word	0x00000000
        /*0330*/ 	.word	0x00000000
        /*0334*/ 	.short	0x0101
        /*0336*/ 	.byte	0xff
	.zero		1


	//   ....[37]....
        /*0338*/ 	.word	0x00002640
        /*033c*/ 	.word	0x000000ff
        /*0340*/ 	.word	0x00000000
        /*0344*/ 	.short	0x010a
        /*0346*/ 	.byte	0x04
	.zero		1


	//   ....[38]....
        /*0348*/ 	.word	0x000026d0
        /*034c*/ 	.word	0x000000ff
        /*0350*/ 	.word	0x00000000
        /*0354*/ 	.short	0x010a
        /*0356*/ 	.byte	0x05
	.zero		1


	//   ....[39]....
        /*0358*/ 	.word	0x00002770
        /*035c*/ 	.word	0x00000000
        /*0360*/ 	.word	0x00000000
        /*0364*/ 	.short	0x010a
        /*0366*/ 	.byte	0xff
	.zero		1


	//   ....[40]....
        /*0368*/ 	.word	0x00002890
        /*036c*/ 	.word	0x00000002
        /*0370*/ 	.word	0x000000b0
        /*0374*/ 	.short	0x010a
        /*0376*/ 	.byte	0xff
	.zero		1


	//   ....[41]....
        /*0378*/ 	.word	0x00002900
        /*037c*/ 	.word	0x00000002
        /*0380*/ 	.word	0x00000000
        /*0384*/ 	.short	0x0101
        /*0386*/ 	.byte	0xff
	.zero		1


	//   ....[42]....
        /*0388*/ 	.word	0x00002920
        /*038c*/ 	.word	0x000000ff
        /*0390*/ 	.word	0x00000060
        /*0394*/ 	.short	0x010a
        /*0396*/ 	.byte	0x04
	.zero		1


	//   ....[43]....
        /*0398*/ 	.word	0x00002a40
        /*039c*/ 	.word	0x00000002
        /*03a0*/ 	.word	0x00000050
        /*03a4*/ 	.short	0x010a
        /*03a6*/ 	.byte	0xff
	.zero		1


	//   ....[44]....
        /*03a8*/ 	.word	0x00002b40
        /*03ac*/ 	.word	0x00000002
        /*03b0*/ 	.word	0x00000000
        /*03b4*/ 	.short	0x0101
        /*03b6*/ 	.byte	0xff
	.zero		1


	//   ....[45]....
        /*03b8*/ 	.word	0x00002bd0
        /*03bc*/ 	.word	0x000000ff
        /*03c0*/ 	.word	0x00000060
        /*03c4*/ 	.short	0x0106
        /*03c6*/ 	.byte	0x04
	.zero		1


	//   ....[46]....
        /*03c8*/ 	.word	0x00002bf0
        /*03cc*/ 	.word	0x000000ff
        /*03d0*/ 	.word	0x00000060
        /*03d4*/ 	.short	0x010a
        /*03d6*/ 	.byte	0x04
	.zero		1


	//   ....[47]....
        /*03d8*/ 	.word	0x00002c80
        /*03dc*/ 	.word	0x000000ff
        /*03e0*/ 	.word	0x00000060
        /*03e4*/ 	.short	0x0106
        /*03e6*/ 	.byte	0x07
	.zero		1


	//   ....[48]....
        /*03e8*/ 	.word	0x00002cc0
        /*03ec*/ 	.word	0x00000000
        /*03f0*/ 	.word	0x00000060
        /*03f4*/ 	.short	0x010a
        /*03f6*/ 	.byte	0xff
	.zero		1


	//   ....[49]....
        /*03f8*/ 	.word	0x00003210
        /*03fc*/ 	.word	0x00000000
        /*0400*/ 	.word	0x00000050
        /*0404*/ 	.short	0x010a
        /*0406*/ 	.byte	0xff
	.zero		1


	//   ....[50]....
        /*0408*/ 	.word	0x00003310
        /*040c*/ 	.word	0x00000003
        /*0410*/ 	.word	0x00000000
        /*0414*/ 	.short	0x0101
        /*0416*/ 	.byte	0xff
	.zero		1


	//   ....[51]....
        /*0418*/ 	.word	0x00003320
        /*041c*/ 	.word	0x000000ff
        /*0420*/ 	.word	0x00000000
        /*0424*/ 	.short	0x010a
        /*0426*/ 	.byte	0x04
	.zero		1


	//   ....[52]....
        /*0428*/ 	.word	0x000033a0
        /*042c*/ 	.word	0x000000ff
        /*0430*/ 	.word	0x00000090
        /*0434*/ 	.short	0x010a
        /*0436*/ 	.byte	0x1f
	.zero		1


	//   ....[53]....
        /*0438*/ 	.word	0x00003480
        /*043c*/ 	.word	0x000000ff
        /*0440*/ 	.word	0x00000000
        /*0444*/ 	.short	0x010a
        /*0446*/ 	.byte	0x05
	.zero		1


	//   ....[54]....
        /*0448*/ 	.word	0x000035c0
        /*044c*/ 	.word	0x000000ff
        /*0450*/ 	.word	0x00000000
        /*0454*/ 	.short	0x010a
        /*0456*/ 	.byte	0x04
	.zero		1


	//   ....[55]....
        /*0458*/ 	.word	0x00003850
        /*045c*/ 	.word	0x000000ff
        /*0460*/ 	.word	0x00000000
        /*0464*/ 	.short	0x010a
        /*0466*/ 	.byte	0x04
	.zero		1


	//   ....[56]....
        /*0468*/ 	.word	0x000038e0
        /*046c*/ 	.word	0x000000ff
        /*0470*/ 	.word	0x00000000
        /*0474*/ 	.short	0x010a
        /*0476*/ 	.byte	0x05
	.zero		1


	//   ....[57]....
        /*0478*/ 	.word	0x00003970
        /*047c*/ 	.word	0x000000ff
        /*0480*/ 	.word	0x00000000
        /*0484*/ 	.short	0x010a
        /*0486*/ 	.byte	0x05
	.zero		1


	//   ....[58]....
        /*0488*/ 	.word	0x00003a00
        /*048c*/ 	.word	0x000000ff
        /*0490*/ 	.word	0x00000000
        /*0494*/ 	.short	0x010a
        /*0496*/ 	.byte	0x04
	.zero		1


	//   ....[59]....
        /*0498*/ 	.word	0x00003ef0
        /*049c*/ 	.word	0x00000003
        /*04a0*/ 	.word	0x00000050
        /*04a4*/ 	.short	0x010a
        /*04a6*/ 	.byte	0xff
	.zero		1


	//   ....[60]....
        /*04a8*/ 	.word	0x00004060
        /*04ac*/ 	.word	0x00000000
        /*04b0*/ 	.word	0x00000000
        /*04b4*/ 	.short	0x0101
        /*04b6*/ 	.byte	0xff
	.zero		1


	//   ....[61]....
        /*04b8*/ 	.word	0x00004520
        /*04bc*/ 	.word	0x000000ff
        /*04c0*/ 	.word	0x00000048
        /*04c4*/ 	.short	0x010a
        /*04c6*/ 	.byte	0x11
	.zero		1


	//   ....[62]....
        /*04c8*/ 	.word	0x000046b0
        /*04cc*/ 	.word	0x000000ff
        /*04d0*/ 	.word	0x00000038
        /*04d4*/ 	.short	0x010a
        /*04d6*/ 	.byte	0x11
	.zero		1


	//   ....[63]....
        /*04d8*/ 	.word	0x000048c0
        /*04dc*/ 	.word	0x000000ff
        /*04e0*/ 	.word	0x00000030
        /*04e4*/ 	.short	0x010b
        /*04e6*/ 	.byte	0x11
	.zero		1


	//   ....[64]....
        /*04e8*/ 	.word	0x000048d0
        /*04ec*/ 	.word	0x000000ff
        /*04f0*/ 	.word	0x00000000
        /*04f4*/ 	.short	0x0101
        /*04f6*/ 	.byte	0x30
	.zero		1


	//   ....[65]....
        /*04f8*/ 	.word	0x00004910
        /*04fc*/ 	.word	0x00000000
        /*0500*/ 	.word	0x00000038
        /*0504*/ 	.short	0x010a
        /*0506*/ 	.byte	0xff
	.zero		1


	//   ....[66]....
        /*0508*/ 	.word	0x00004c40
        /*050c*/ 	.word	0x00000003
        /*0510*/ 	.word	0x00000050
        /*0514*/ 	.short	0x010a
        /*0516*/ 	.byte	0xff
	.zero		1


	//   ....[67]....
        /*0518*/ 	.word	0x00004dc0
        /*051c*/ 	.word	0x00000000
        /*0520*/ 	.word	0x00000000
        /*0524*/ 	.short	0x0101
        /*0526*/ 	.byte	0xff
	.zero		1


	//   ....[68]....
        /*0528*/ 	.word	0x00005820
        /*052c*/ 	.word	0x000000ff
        /*0530*/ 	.word	0x00000030
        /*0534*/ 	.short	0x010a
        /*0536*/ 	.byte	0x2c
	.zero		1


	//   ....[69]....
        /*0538*/ 	.word	0x00005830
        /*053c*/ 	.word	0x00000010
        /*0540*/ 	.word	0x00000070
        /*0544*/ 	.short	0x010a
        /*0546*/ 	.byte	0xff
	.zero		1


	//   ....[70]....
        /*0548*/ 	.word	0x000059e0
        /*054c*/ 	.word	0x000000ff
        /*0550*/ 	.word	0x00000030
        /*0554*/ 	.short	0x010a
        /*0556*/ 	.byte	0x2c
	.zero		1


	//   ....[71]....
        /*0558*/ 	.word	0x00005ac0
        /*055c*/ 	.word	0x000000ff
        /*0560*/ 	.word	0x00000000
        /*0564*/ 	.short	0x0101
        /*0566*/ 	.byte	0x04
	.zero		1


	//   ....[72]....
        /*0568*/ 	.word	0x00005b20
        /*056c*/ 	.word	0x00000010
        /*0570*/ 	.word	0x00000070
        /*0574*/ 	.short	0x010a
        /*0576*/ 	.byte	0xff
	.zero		1


	//   ....[73]....
        /*0578*/ 	.word	0x00005de0
        /*057c*/ 	.word	0x000000ff
        /*0580*/ 	.word	0x00000000
        /*0584*/ 	.short	0x0101
        /*0586*/ 	.byte	0x04
	.zero		1


	//   ....[74]....
        /*0588*/ 	.word	0x000067e0
        /*058c*/ 	.word	0x00000000
        /*0590*/ 	.word	0x000000c0
        /*0594*/ 	.short	0x010a
        /*0596*/ 	.byte	0xff
	.zero		1


	//   ....[75]....
        /*0598*/ 	.word	0x00006840
        /*059c*/ 	.word	0x00000000
        /*05a0*/ 	.word	0x00000018
        /*05a4*/ 	.short	0x010a
        /*05a6*/ 	.byte	0xff
	.zero		1


	//   ....[76]....
        /*05a8*/ 	.word	0x000068a0
        /*05ac*/ 	.word	0x00000000
        /*05b0*/ 	.word	0x00000018
        /*05b4*/ 	.short	0x010a
        /*05b6*/ 	.byte	0xff
	.zero		1


	//   ....[77]....
        /*05b8*/ 	.word	0x000068f0
        /*05bc*/ 	.word	0x00000003
        /*05c0*/ 	.word	0x00000050
        /*05c4*/ 	.short	0x010a
        /*05c6*/ 	.byte	0xff
	.zero		1


	//   ....[78]....
        /*05c8*/ 	.word	0x00006950
        /*05cc*/ 	.word	0x00000000
        /*05d0*/ 	.word	0x00000000
        /*05d4*/ 	.short	0x010a
        /*05d6*/ 	.byte	0xff
	.zero		1


	//   ....[79]....
        /*05d8*/ 	.word	0x000069b0
        /*05dc*/ 	.word	0x00000000
        /*05e0*/ 	.word	0x00000000
        /*05e4*/ 	.short	0x010a
        /*05e6*/ 	.byte	0xff
	.zero		1


	//   ....[80]....
        /*05e8*/ 	.word	0x00006a00
        /*05ec*/ 	.word	0x00000002
        /*05f0*/ 	.word	0x000000b0
        /*05f4*/ 	.short	0x010a
        /*05f6*/ 	.byte	0xff
	.zero		1


	//   ....[81]....
        /*05f8*/ 	.word	0x00006a60
        /*05fc*/ 	.word	0x00000002
        /*0600*/ 	.word	0x00000060
        /*0604*/ 	.short	0x010a
        /*0606*/ 	.byte	0xff
	.zero		1


	//   ....[82]....
        /*0608*/ 	.word	0x00006ab0
        /*060c*/ 	.word	0x00000002
        /*0610*/ 	.word	0x00000050
        /*0614*/ 	.short	0x010a
        /*0616*/ 	.byte	0xff
	.zero		1


	//   ....[83]....
        /*0618*/ 	.word	0x00006b10
        /*061c*/ 	.word	0x00000000
        /*0620*/ 	.word	0x00000060
        /*0624*/ 	.short	0x010a
        /*0626*/ 	.byte	0xff
	.zero		1


	//   ....[84]....
        /*0628*/ 	.word	0x00006b60
        /*062c*/ 	.word	0x00000000
        /*0630*/ 	.word	0x00000050
        /*0634*/ 	.short	0x010a
        /*0636*/ 	.byte	0xff
	.zero		1


	//   ....[85]....
        /*0638*/ 	.word	0x00006bc0
        /*063c*/ 	.word	0x00000002
        /*0640*/ 	.word	0x00000090
        /*0644*/ 	.short	0x010a
        /*0646*/ 	.byte	0xff
	.zero		1


	//   ....[86]....
        /*0648*/ 	.word	0x00006c20
        /*064c*/ 	.word	0x00000000
        /*0650*/ 	.word	0x00000000
        /*0654*/ 	.short	0x010a
        /*0656*/ 	.byte	0xff
	.zero		1


	//   ....[87]....
        /*0658*/ 	.word	0x00006c80
        /*065c*/ 	.word	0x00000000
        /*0660*/ 	.word	0x00000000
        /*0664*/ 	.short	0x010a
        /*0666*/ 	.byte	0xff
	.zero		1


	//   ....[88]....
        /*0668*/ 	.word	0x00006ce0
        /*066c*/ 	.word	0x00000000
        /*0670*/ 	.word	0x00000000
        /*0674*/ 	.short	0x010a
        /*0676*/ 	.byte	0xff
	.zero		1


	//   ....[89]....
        /*0678*/ 	.word	0x00006d40
        /*067c*/ 	.word	0x00000000
        /*0680*/ 	.word	0x00000000
        /*0684*/ 	.short	0x010a
        /*0686*/ 	.byte	0xff
	.zero		1


	//   ....[90]....
        /*0688*/ 	.word	0x00006da0
        /*068c*/ 	.word	0x00000000
        /*0690*/ 	.word	0x00000000
        /*0694*/ 	.short	0x010a
        /*0696*/ 	.byte	0xff
	.zero		1


	//   ....[91]....
        /*0698*/ 	.word	0x00006df0
        /*069c*/ 	.word	0x00000003
        /*06a0*/ 	.word	0x00000050
        /*06a4*/ 	.short	0x010a
        /*06a6*/ 	.byte	0xff
	.zero		1


	//   ....[92]....
        /*06a8*/ 	.word	0x00006e50
        /*06ac*/ 	.word	0x00000000
        /*06b0*/ 	.word	0x00000048
        /*06b4*/ 	.short	0x010a
        /*06b6*/ 	.byte	0xff
	.zero		1


	//   ....[93]....
        /*06b8*/ 	.word	0x00006eb0
        /*06bc*/ 	.word	0x00000000
        /*06c0*/ 	.word	0x00000038
        /*06c4*/ 	.short	0x010a
        /*06c6*/ 	.byte	0xff
	.zero		1


	//   ....[94]....
        /*06c8*/ 	.word	0x00006f00
        /*06cc*/ 	.word	0x00000003
        /*06d0*/ 	.word	0x00000050
        /*06d4*/ 	.short	0x010a
        /*06d6*/ 	.byte	0xff
	.zero		1


	//   ....[95]....
        /*06d8*/ 	.word	0x00006f60
        /*06dc*/ 	.word	0x00000000
        /*06e0*/ 	.word	0x00000030
        /*06e4*/ 	.short	0x010a
        /*06e6*/ 	.byte	0xff
	.zero		1


	//   ....[96]....
        /*06e8*/ 	.word	0x00006fb0
        /*06ec*/ 	.word	0x00000010
        /*06f0*/ 	.word	0x00000070
        /*06f4*/ 	.short	0x010a
        /*06f6*/ 	.byte	0xff
	.zero		1


	//----- nvinfo : EIATTR_NUM_MBARRIERS
	.align		4
.L_47:
        /*06f8*/ 	.byte	0x03, 0x38
        /*06fa*/ 	.short	0x001a


	//----- nvinfo : EIATTR_EXIT_INSTR_OFFSETS
	.align		4
        /*06fc*/ 	.byte	0x04, 0x1c
        /*06fe*/ 	.short	(.L_49 - .L_48)


	//   ....[0]....
.L_48:
        /*0700*/ 	.word	0x000027a0


	//   ....[1]....
        /*0704*/ 	.word	0x00002c90


	//   ....[2]....
        /*0708*/ 	.word	0x00002cf0


	//   ....[3]....
        /*070c*/ 	.word	0x00003c60


	//   ....[4]....
        /*0710*/ 	.word	0x00004940


	//   ....[5]....
        /*0714*/ 	.word	0x00004980


	//   ....[6]....
        /*0718*/ 	.word	0x000067d0


	//----- nvinfo : EIATTR_MAX_THREADS
	.align		4
.L_49:
        /*071c*/ 	.byte	0x04, 0x05
        /*071e*/ 	.short	(.L_51 - .L_50)
.L_50:
        /*0720*/ 	.word	0x00000100
        /*0724*/ 	.word	0x00000001
        /*0728*/ 	.word	0x00000001


	//----- nvinfo : EIATTR_CRS_STACK_SIZE
	.align		4
.L_51:
        /*072c*/ 	.byte	0x04, 0x1e
        /*072e*/ 	.short	(.L_53 - .L_52)
.L_52:
        /*0730*/ 	.word	0x00000000


	//----- nvinfo : EIATTR_CBANK_PARAM_SIZE
	.align		4
.L_53:
        /*0734*/ 	.byte	0x03, 0x19
        /*0736*/ 	.short	0x0800


	//----- nvinfo : EIATTR_PARAM_CBANK
	.align		4
        /*0738*/ 	.byte	0x04, 0x0a
        /*073a*/ 	.short	(.L_55 - .L_54)
	.align		4
.L_54:
        /*073c*/ 	.word	index@(.nv.constant0._ZN7cutlass13device_kernelINS_4gemm6kernel13GemmUniversalIN4cute5tupleIJiiiiEEENS1_10collective13CollectiveMmaINS1_35MainloopSm100TmaUmmaWarpSpecializedILi3ELi2ELi4ENS5_IJNS4_1CILi2EEENSA_ILi1EEESC_EEEEENS5_IJNSA_ILi64EEESF_NSA_ILi128EEEEEEaNS5_IJlSC_lEEEaSI_NS4_8TiledMMAINS4_8MMA_AtomIJNS4_15SM100_MMA_S8_SSIaaiLi64ELi64ELNS4_4UMMA5MajorE0ELSN_0ELNSM_8SaturateE0EEEEEENS4_6LayoutINS5_IJSC_SC_SC_EEENS5_IJNSA_ILi0EEEST_ST_EEEEENS5_IJNS4_10UnderscoreESW_SW_EEEEENS4_13SM90_TMA_LOADENS4_14ComposedLayoutINS4_7SwizzleILi3ELi4ELi3EEENS4_18smem_ptr_flag_bitsILi8EEENSR_INS5_IJNSA_ILi8EEESG_EEENS5_IJSG_SC_EEEEEEEvNS4_8identityENS4_23SM90_TMA_LOAD_MULTICASTES19_vS1A_EENS_8epilogue10collective18CollectiveEpilogueINS1D_23Sm100TmaWarpSpecializedILi1ELi1ELi32ELb0ELb0EEEJSH_NS5_IJNSR_ISF_SC_EES1I_EEEaSI_aSI_NS1D_6fusion15FusionCallbacksIS1H_NS1K_17LinearCombinationIaiaiLNS_15FloatRoundStyleE2EEESH_S1J_JEEENS4_5SM1004TMEM4LOAD26SM100_TMEM_LOAD_16dp32b32xESZ_NS10_INS11_ILi2ELi4ELi3EEES14_NSR_INS5_IJS15_SF_EEENS5_IJSF_SC_EEEEEEENS4_39AutoVectorizingCopyWithAssumedAlignmentILi128EEENS4_14SM90_TMA_STOREES1Y_S20_S20_EEEvvEEEEvNT_6ParamsE)
        /*0740*/ 	.short	0x0380
        /*0742*/ 	.short	0x0800


	//----- nvinfo : EIATTR_SW_WAR
	.align		4
.L_55:
        /*0744*/ 	.byte	0x04, 0x36
        /*0746*/ 	.short	(.L_57 - .L_56)
.L_56:
        /*0748*/ 	.word	0x00000008
.L_57:


//--------------------- .nv.callgraph             --------------------------
	.section	.nv.callgraph,"",@"SHT_CUDA_CALLGRAPH"
	.align	4
	.sectionentsize	8
	.align		4
        /*0000*/ 	.word	0x00000000
	.align		4
        /*0004*/ 	.word	0xffffffff
	.align		4
        /*0008*/ 	.word	index@(_ZN7cutlass13device_kernelINS_4gemm6kernel13GemmUniversalIN4cute5tupleIJiiiiEEENS1_10collective13CollectiveMmaINS1_35MainloopSm100TmaUmmaWarpSpecializedILi3ELi2ELi4ENS5_IJNS4_1CILi2EEENSA_ILi1EEESC_EEEEENS5_IJNSA_ILi64EEESF_NSA_ILi128EEEEEEaNS5_IJlSC_lEEEaSI_NS4_8TiledMMAINS4_8MMA_AtomIJNS4_15SM100_MMA_S8_SSIaaiLi64ELi64ELNS4_4UMMA5MajorE0ELSN_0ELNSM_8SaturateE0EEEEEENS4_6LayoutINS5_IJSC_SC_SC_EEENS5_IJNSA_ILi0EEEST_ST_EEEEENS5_IJNS4_10UnderscoreESW_SW_EEEEENS4_13SM90_TMA_LOADENS4_14ComposedLayoutINS4_7SwizzleILi3ELi4ELi3EEENS4_18smem_ptr_flag_bitsILi8EEENSR_INS5_IJNSA_ILi8EEESG_EEENS5_IJSG_SC_EEEEEEEvNS4_8identityENS4_23SM90_TMA_LOAD_MULTICASTES19_vS1A_EENS_8epilogue10collective18CollectiveEpilogueINS1D_23Sm100TmaWarpSpecializedILi1ELi1ELi32ELb0ELb0EEEJSH_NS5_IJNSR_ISF_SC_EES1I_EEEaSI_aSI_NS1D_6fusion15FusionCallbacksIS1H_NS1K_17LinearCombinationIaiaiLNS_15FloatRoundStyleE2EEESH_S1J_JEEENS4_5SM1004TMEM4LOAD26SM100_TMEM_LOAD_16dp32b32xESZ_NS10_INS11_ILi2ELi4ELi3EEES14_NSR_INS5_IJS15_SF_EEENS5_IJSF_SC_EEEEEEENS4_39AutoVectorizingCopyWithAssumedAlignmentILi128EEENS4_14SM90_TMA_STOREES1Y_S20_S20_EEEvvEEEEvNT_6ParamsE)
	.align		4
        /*000c*/ 	.word	index@(__assertfail)
	.align		4
        /*0010*/ 	.word	0x00000000
	.align		4
        /*0014*/ 	.word	0xfffffffe
	.align		4
        /*0018*/ 	.word	0x00000000
	.align		4
        /*001c*/ 	.word	0xfffffffd
	.align		4
        /*0020*/ 	.word	0x00000000
	.align		4
        /*0024*/ 	.word	0xfffffffc


//--------------------- .nv.constant4             --------------------------
	.section	.nv.constant4,"a",@progbits
	.align	8
	.align		8
.nv.constant4:
        /*0000*/ 	.dword	__assertfail
	.align		8
        /*0008*/ 	.dword	__unnamed_1
	.align		8
        /*0010*/ 	.dword	__unnamed_2
	.align		8
        /*0018*/ 	.dword	_ZN39_INTERNAL_68f7d8f5_4_k_cu_332b511c_99104cuda3std3__45__cpo5beginE
	.align		8
        /*0020*/ 	.dword	_ZN39_INTERNAL_68f7d8f5_4_k_cu_332b511c_99104cuda3std3__45__cpo3endE
	.align		8
        /*0028*/ 	.dword	_ZN39_INTERNAL_68f7d8f5_4_k_cu_332b511c_99104cuda3std3__45__cpo6cbeginE
	.align		8
        /*0030*/ 	.dword	_ZN39_INTERNAL_68f7d8f5_4_k_cu_332b511c_99104cuda3std3__45__cpo4cendE
	.align		8
        /*0038*/ 	.dword	_ZN39_INTERNAL_68f7d8f5_4_k_cu_332b511c_99104cuda3std3__441_GLOBAL__N__68f7d8f5_4_k_cu_332b511c_99106ignoreE
	.align		8
        /*0040*/ 	.dword	_ZN39_INTERNAL_68f7d8f5_4_k_cu_332b511c_99104cuda3std3__419piecewise_constructE
	.align		8
        /*0048*/ 	.dword	_ZN39_INTERNAL_68f7d8f5_4_k_cu_332b511c_99104cuda3std3__48in_placeE
	.align		8
        /*0050*/ 	.dword	_ZN39_INTERNAL_68f7d8f5_4_k_cu_332b511c_99104cuda3std6ranges3__45__cpo4swapE
	.align		8
        /*0058*/ 	.dword	_ZN39_INTERNAL_68f7d8f5_4_k_cu_332b511c_99104cuda3std6ranges3__45__cpo9iter_moveE
	.align		8
        /*0060*/ 	.dword	_ZN39_INTERNAL_68f7d8f5_4_k_cu_332b511c_99104cute7productE
	.align		8
        /*0068*/ 	.dword	_ZN39_INTERNAL_68f7d8f5_4_k_cu_332b511c_99104cute1_E
	.align		8
        /*0070*/ 	.dword	$str$25
	.align		8
        /*0078*/ 	.dword	$str$26
	.align		8
        /*0080*/ 	.dword	$str$27
	.align		8
        /*0088*/ 	.dword	$str$28


//--------------------- .text._ZN7cutlass13device_kernelINS_4gemm6kernel13GemmUniversalIN4cute5tupleIJiiiiEEENS1_10collective13CollectiveMmaINS1_35MainloopSm100TmaUmmaWarpSpecializedILi3ELi2ELi4ENS5_IJNS4_1CILi2EEENSA_ILi1EEESC_EEEEENS5_IJNSA_ILi64EEESF_NSA_ILi128EEEEEEaNS5_IJlSC_lEEEaSI_NS4_8TiledMMAINS4_8MMA_AtomIJNS4_15SM100_MMA_S8_SSIaaiLi64ELi64ELNS4_4UMMA5MajorE0ELSN_0ELNSM_8SaturateE0EEEEEENS4_6LayoutINS5_IJSC_SC_SC_EEENS5_IJNSA_ILi0EEEST_ST_EEEEENS5_IJNS4_10UnderscoreESW_SW_EEEEENS4_13SM90_TMA_LOADENS4_14ComposedLayoutINS4_7SwizzleILi3ELi4ELi3EEENS4_18smem_ptr_flag_bitsILi8EEENSR_INS5_IJNSA_ILi8EEESG_EEENS5_IJSG_SC_EEEEEEEvNS4_8identityENS4_23SM90_TMA_LOAD_MULTICASTES19_vS1A_EENS_8epilogue10collective18CollectiveEpilogueINS1D_23Sm100TmaWarpSpecializedILi1ELi1ELi32ELb0ELb0EEEJSH_NS5_IJNSR_ISF_SC_EES1I_EEEaSI_aSI_NS1D_6fusion15FusionCallbacksIS1H_NS1K_17LinearCombinationIaiaiLNS_15FloatRoundStyleE2EEESH_S1J_JEEENS4_5SM1004TMEM4LOAD26SM100_TMEM_LOAD_16dp32b32xESZ_NS10_INS11_ILi2ELi4ELi3EEES14_NSR_INS5_IJS15_SF_EEENS5_IJSF_SC_EEEEEEENS4_39AutoVectorizingCopyWithAssumedAlignmentILi128EEENS4_14SM90_TMA_STOREES1Y_S20_S20_EEEvvEEEEvNT_6ParamsE --------------------------
	.section	.text._ZN7cutlass13device_kernelINS_4gemm6kernel13GemmUniversalIN4cute5tupleIJiiiiEEENS1_10collective13CollectiveMmaINS1_35MainloopSm100TmaUmmaWarpSpecializedILi3ELi2ELi4ENS5_IJNS4_1CILi2EEENSA_ILi1EEESC_EEEEENS5_IJNSA_ILi64EEESF_NSA_ILi128EEEEEEaNS5_IJlSC_lEEEaSI_NS4_8TiledMMAINS4_8MMA_AtomIJNS4_15SM100_MMA_S8_SSIaaiLi64ELi64ELNS4_4UMMA5MajorE0ELSN_0ELNSM_8SaturateE0EEEEEENS4_6LayoutINS5_IJSC_SC_SC_EEENS5_IJNSA_ILi0EEEST_ST_EEEEENS5_IJNS4_10UnderscoreESW_SW_EEEEENS4_13SM90_TMA_LOADENS4_14ComposedLayoutINS4_7SwizzleILi3ELi4ELi3EEENS4_18smem_ptr_flag_bitsILi8EEENSR_INS5_IJNSA_ILi8EEESG_EEENS5_IJSG_SC_EEEEEEEvNS4_8identityENS4_23SM90_TMA_LOAD_MULTICASTES19_vS1A_EENS_8epilogue10collective18CollectiveEpilogueINS1D_23Sm100TmaWarpSpecializedILi1ELi1ELi32ELb0ELb0EEEJSH_NS5_IJNSR_ISF_SC_EES1I_EEEaSI_aSI_NS1D_6fusion15FusionCallbacksIS1H_NS1K_17LinearCombinationIaiaiLNS_15FloatRoundStyleE2EEESH_S1J_JEEENS4_5SM1004TMEM4LOAD26SM100_TMEM_LOAD_16dp32b32xESZ_NS10_INS11_ILi2ELi4ELi3EEES14_NSR_INS5_IJS15_SF_EEENS5_IJSF_SC_EEEEEEENS4_39AutoVectorizingCopyWithAssumedAlignmentILi128EEENS4_14SM90_TMA_STOREES1Y_S20_S20_EEEvvEEEEvNT_6ParamsE,"ax",@progbits
	.align	128
.text._ZN7cutlass13device_kernelINS_4gemm6kernel13GemmUniversalIN4cute5tupleIJiiiiEEENS1_10collective13CollectiveMmaINS1_35MainloopSm100TmaUmmaWarpSpecializedILi3ELi2ELi4ENS5_IJNS4_1CILi2EEENSA_ILi1EEESC_EEEEENS5_IJNSA_ILi64EEESF_NSA_ILi128EEEEEEaNS5_IJlSC_lEEEaSI_NS4_8TiledMMAINS4_8MMA_AtomIJNS4_15SM100_MMA_S8_SSIaaiLi64ELi64ELNS4_4UMMA5MajorE0ELSN_0ELNSM_8SaturateE0EEEEEENS4_6LayoutINS5_IJSC_SC_SC_EEENS5_IJNSA_ILi0EEEST_ST_EEEEENS5_IJNS4_10UnderscoreESW_SW_EEEEENS4_13SM90_TMA_LOADENS4_14ComposedLayoutINS4_7SwizzleILi3ELi4ELi3EEENS4_18smem_ptr_flag_bitsILi8EEENSR_INS5_IJNSA_ILi8EEESG_EEENS5_IJSG_SC_EEEEEEEvNS4_8identityENS4_23SM90_TMA_LOAD_MULTICASTES19_vS1A_EENS_8epilogue10collective18CollectiveEpilogueINS1D_23Sm100TmaWarpSpecializedILi1ELi1ELi32ELb0ELb0EEEJSH_NS5_IJNSR_ISF_SC_EES1I_EEEaSI_aSI_NS1D_6fusion15FusionCallbacksIS1H_NS1K_17LinearCombinationIaiaiLNS_15FloatRoundStyleE2EEESH_S1J_JEEENS4_5SM1004TMEM4LOAD26SM100_TMEM_LOAD_16dp32b32xESZ_NS10_INS11_ILi2ELi4ELi3EEES14_NSR_INS5_IJS15_SF_EEENS5_IJSF_SC_EEEEEEENS4_39AutoVectorizingCopyWithAssumedAlignmentILi128EEENS4_14SM90_TMA_STOREES1Y_S20_S20_EEEvvEEEEvNT_6ParamsE:
        .type           _ZN7cutlass13device_kernelINS_4gemm6kernel13GemmUniversalIN4cute5tupleIJiiiiEEENS1_10collective13CollectiveMmaINS1_35MainloopSm100TmaUmmaWarpSpecializedILi3ELi2ELi4ENS5_IJNS4_1CILi2EEENSA_ILi1EEESC_EEEEENS5_IJNSA_ILi64EEESF_NSA_ILi128EEEEEEaNS5_IJlSC_lEEEaSI_NS4_8TiledMMAINS4_8MMA_AtomIJNS4_15SM100_MMA_S8_SSIaaiLi64ELi64ELNS4_4UMMA5MajorE0ELSN_0ELNSM_8SaturateE0EEEEEENS4_6LayoutINS5_IJSC_SC_SC_EEENS5_IJNSA_ILi0EEEST_ST_EEEEENS5_IJNS4_10UnderscoreESW_SW_EEEEENS4_13SM90_TMA_LOADENS4_14ComposedLayoutINS4_7SwizzleILi3ELi4ELi3EEENS4_18smem_ptr_flag_bitsILi8EEENSR_INS5_IJNSA_ILi8EEESG_EEENS5_IJSG_SC_EEEEEEEvNS4_8identityENS4_23SM90_TMA_LOAD_MULTICASTES19_vS1A_EENS_8epilogue10collective18CollectiveEpilogueINS1D_23Sm100TmaWarpSpecializedILi1ELi1ELi32ELb0ELb0EEEJSH_NS5_IJNSR_ISF_SC_EES1I_EEEaSI_aSI_NS1D_6fusion15FusionCallbacksIS1H_NS1K_17LinearCombinationIaiaiLNS_15FloatRoundStyleE2EEESH_S1J_JEEENS4_5SM1004TMEM4LOAD26SM100_TMEM_LOAD_16dp32b32xESZ_NS10_INS11_ILi2ELi4ELi3EEES14_NSR_INS5_IJS15_SF_EEENS5_IJSF_SC_EEEEEEENS4_39AutoVectorizingCopyWithAssumedAlignmentILi128EEENS4_14SM90_TMA_STOREES1Y_S20_S20_EEEvvEEEEvNT_6ParamsE,@function
        .size           _ZN7cutlass13device_kernelINS_4gemm6kernel13GemmUniversalIN4cute5tupleIJiiiiEEENS1_10collective13CollectiveMmaINS1_35MainloopSm100TmaUmmaWarpSpecializedILi3ELi2ELi4ENS5_IJNS4_1CILi2EEENSA_ILi1EEESC_EEEEENS5_IJNSA_ILi64EEESF_NSA_ILi128EEEEEEaNS5_IJlSC_lEEEaSI_NS4_8TiledMMAINS4_8MMA_AtomIJNS4_15SM100_MMA_S8_SSIaaiLi64ELi64ELNS4_4UMMA5MajorE0ELSN_0ELNSM_8SaturateE0EEEEEENS4_6LayoutINS5_IJSC_SC_SC_EEENS5_IJNSA_ILi0EEEST_ST_EEEEENS5_IJNS4_10UnderscoreESW_SW_EEEEENS4_13SM90_TMA_LOADENS4_14ComposedLayoutINS4_7SwizzleILi3ELi4ELi3EEENS4_18smem_ptr_flag_bitsILi8EEENSR_INS5_IJNSA_ILi8EEESG_EEENS5_IJSG_SC_EEEEEEEvNS4_8identityENS4_23SM90_TMA_LOAD_MULTICASTES19_vS1A_EENS_8epilogue10collective18CollectiveEpilogueINS1D_23Sm100TmaWarpSpecializedILi1ELi1ELi32ELb0ELb0EEEJSH_NS5_IJNSR_ISF_SC_EES1I_EEEaSI_aSI_NS1D_6fusion15FusionCallbacksIS1H_NS1K_17LinearCombinationIaiaiLNS_15FloatRoundStyleE2EEESH_S1J_JEEENS4_5SM1004TMEM4LOAD26SM100_TMEM_LOAD_16dp32b32xESZ_NS10_INS11_ILi2ELi4ELi3EEES14_NSR_INS5_IJS15_SF_EEENS5_IJSF_SC_EEEEEEENS4_39AutoVectorizingCopyWithAssumedAlignmentILi128EEENS4_14SM90_TMA_STOREES1Y_S20_S20_EEEvvEEEEvNT_6ParamsE,(.L_x_132 - _ZN7cutlass13device_kernelINS_4gemm6kernel13GemmUniversalIN4cute5tupleIJiiiiEEENS1_10collective13CollectiveMmaINS1_35MainloopSm100TmaUmmaWarpSpecializedILi3ELi2ELi4ENS5_IJNS4_1CILi2EEENSA_ILi1EEESC_EEEEENS5_IJNSA_ILi64EEESF_NSA_ILi128EEEEEEaNS5_IJlSC_lEEEaSI_NS4_8TiledMMAINS4_8MMA_AtomIJNS4_15SM100_MMA_S8_SSIaaiLi64ELi64ELNS4_4UMMA5MajorE0ELSN_0ELNSM_8SaturateE0EEEEEENS4_6LayoutINS5_IJSC_SC_SC_EEENS5_IJNSA_ILi0EEEST_ST_EEEEENS5_IJNS4_10UnderscoreESW_SW_EEEEENS4_13SM90_TMA_LOADENS4_14ComposedLayoutINS4_7SwizzleILi3ELi4ELi3EEENS4_18smem_ptr_flag_bitsILi8EEENSR_INS5_IJNSA_ILi8EEESG_EEENS5_IJSG_SC_EEEEEEEvNS4_8identityENS4_23SM90_TMA_LOAD_MULTICASTES19_vS1A_EENS_8epilogue10collective18CollectiveEpilogueINS1D_23Sm100TmaWarpSpecializedILi1ELi1ELi32ELb0ELb0EEEJSH_NS5_IJNSR_ISF_SC_EES1I_EEEaSI_aSI_NS1D_6fusion15FusionCallbacksIS1H_NS1K_17LinearCombinationIaiaiLNS_15FloatRoundStyleE2EEESH_S1J_JEEENS4_5SM1004TMEM4LOAD26SM100_TMEM_LOAD_16dp32b32xESZ_NS10_INS11_ILi2ELi4ELi3EEES14_NSR_INS5_IJS15_SF_EEENS5_IJSF_SC_EEEEEEENS4_39AutoVectorizingCopyWithAssumedAlignmentILi128EEENS4_14SM90_TMA_STOREES1Y_S20_S20_EEEvvEEEEvNT_6ParamsE)
        .other          _ZN7cutlass13device_kernelINS_4gemm6kernel13GemmUniversalIN4cute5tupleIJiiiiEEENS1_10collective13CollectiveMmaINS1_35MainloopSm100TmaUmmaWarpSpecializedILi3ELi2ELi4ENS5_IJNS4_1CILi2EEENSA_ILi1EEESC_EEEEENS5_IJNSA_ILi64EEESF_NSA_ILi128EEEEEEaNS5_IJlSC_lEEEaSI_NS4_8TiledMMAINS4_8MMA_AtomIJNS4_15SM100_MMA_S8_SSIaaiLi64ELi64ELNS4_4UMMA5MajorE0ELSN_0ELNSM_8SaturateE0EEEEEENS4_6LayoutINS5_IJSC_SC_SC_EEENS5_IJNSA_ILi0EEEST_ST_EEEEENS5_IJNS4_10UnderscoreESW_SW_EEEEENS4_13SM90_TMA_LOADENS4_14ComposedLayoutINS4_7SwizzleILi3ELi4ELi3EEENS4_18smem_ptr_flag_bitsILi8EEENSR_INS5_IJNSA_ILi8EEESG_EEENS5_IJSG_SC_EEEEEEEvNS4_8identityENS4_23SM90_TMA_LOAD_MULTICASTES19_vS1A_EENS_8epilogue10collective18CollectiveEpilogueINS1D_23Sm100TmaWarpSpecializedILi1ELi1ELi32ELb0ELb0EEEJSH_NS5_IJNSR_ISF_SC_EES1I_EEEaSI_aSI_NS1D_6fusion15FusionCallbacksIS1H_NS1K_17LinearCombinationIaiaiLNS_15FloatRoundStyleE2EEESH_S1J_JEEENS4_5SM1004TMEM4LOAD26SM100_TMEM_LOAD_16dp32b32xESZ_NS10_INS11_ILi2ELi4ELi3EEES14_NSR_INS5_IJS15_SF_EEENS5_IJSF_SC_EEEEEEENS4_39AutoVectorizingCopyWithAssumedAlignmentILi128EEENS4_14SM90_TMA_STOREES1Y_S20_S20_EEEvvEEEEvNT_6ParamsE,@"STO_CUDA_ENTRY STV_DEFAULT"
_ZN7cutlass13device_kernelINS_4gemm6kernel13GemmUniversalIN4cute5tupleIJiiiiEEENS1_10collective13CollectiveMmaINS1_35MainloopSm100TmaUmmaWarpSpecializedILi3ELi2ELi4ENS5_IJNS4_1CILi2EEENSA_ILi1EEESC_EEEEENS5_IJNSA_ILi64EEESF_NSA_ILi128EEEEEEaNS5_IJlSC_lEEEaSI_NS4_8TiledMMAINS4_8MMA_AtomIJNS4_15SM100_MMA_S8_SSIaaiLi64ELi64ELNS4_4UMMA5MajorE0ELSN_0ELNSM_8SaturateE0EEEEEENS4_6LayoutINS5_IJSC_SC_SC_EEENS5_IJNSA_ILi0EEEST_ST_EEEEENS5_IJNS4_10UnderscoreESW_SW_EEEEENS4_13SM90_TMA_LOADENS4_14ComposedLayoutINS4_7SwizzleILi3ELi4ELi3EEENS4_18smem_ptr_flag_bitsILi8EEENSR_INS5_IJNSA_ILi8EEESG_EEENS5_IJSG_SC_EEEEEEEvNS4_8identityENS4_23SM90_TMA_LOAD_MULTICASTES19_vS1A_EENS_8epilogue10collective18CollectiveEpilogueINS1D_23Sm100TmaWarpSpecializedILi1ELi1ELi32ELb0ELb0EEEJSH_NS5_IJNSR_ISF_SC_EES1I_EEEaSI_aSI_NS1D_6fusion15FusionCallbacksIS1H_NS1K_17LinearCombinationIaiaiLNS_15FloatRoundStyleE2EEESH_S1J_JEEENS4_5SM1004TMEM4LOAD26SM100_TMEM_LOAD_16dp32b32xESZ_NS10_INS11_ILi2ELi4ELi3EEES14_NSR_INS5_IJS15_SF_EEENS5_IJSF_SC_EEEEEEENS4_39AutoVectorizingCopyWithAssumedAlignmentILi128EEENS4_14SM90_TMA_STOREES1Y_S20_S20_EEEvvEEEEvNT_6ParamsE:
[----:B------:R-:W1:Y:S01]  /*0000*/  LDC R1, c[0x0][0x37c] ;  /* 0x0000df00ff017b82 */ /* 0x000e620000000800 */
[----:B------:R-:W2:Y:S01]  /*0010*/  S2R R69, SR_TID.X ;  /* 0x0000000000457919 */ /* 0x000ea20000002100 */
[----:B------:R-:W3:Y:S01]  /*0020*/  LDCU.64 UR8, c[0x0][0x890] ;  /* 0x00011200ff0877ac */ /* 0x000ee20008000a00 */
[----:B------:R-:W-:Y:S02]  /*0030*/  PRMT R80, RZ, 0x7610, R80 ;  /* 0x00007610ff507816 */ /* 0x000fe40000000050 */
[----:B------:R-:W-:Y:S01]  /*0040*/  ELECT P3, URZ, PT ;  /* 0x0000000000ff782f */ /* 0x000fe20003860000 */
[----:B---3--:R-:W-:-:S04]  /*0050*/  UISETP.NE.U32.AND UP0, UPT, UR8, URZ, UPT ;  /* 0x000000ff0800728c */ /* 0x008fc8000bf05070 */
[----:B------:R-:W-:Y:S01]  /*0060*/  UISETP.NE.AND.EX UP0, UPT, UR9, URZ, UPT, UP0 ;  /* 0x000000ff0900728c */ /* 0x000fe2000bf05300 */
[----:B--2---:R-:W-:-:S05]  /*0070*/  SHF.R.U32.HI R81, RZ, 0x5, R69 ;  /* 0x00000005ff517819 */ /* 0x004fca0000011645 */
[----:B------:R-:W2:Y:S02]  /*0080*/  SHFL.IDX PT, R0, R81, RZ, 0x1f ;  /* 0x00001fff51007589 */ /* 0x000ea400000e0000 */
[----:B--2---:R-:W-:Y:S01]  /*0090*/  R2UR UR18, R0 ;  /* 0x00000000001272ca */ /* 0x004fe200000e0000 */
[----:B-1----:R-:W-:-:S14]  /*00a0*/  BRA.U UP0, `(.L_x_0) ;  /* 0x0000000100307547 */ /* 0x002fdc000b800000 */
[----:B------:R-:W1:Y:S02]  /*00b0*/  LDCU.64 UR4, c[0x0][0x888] ;  /* 0x00011100ff0477ac */ /* 0x000e640008000a00 */
[----:B-1----:R-:W-:-:S04]  /*00c0*/  UISETP.NE.U32.AND UP0, UPT, UR4, URZ, UPT ;  /* 0x000000ff0400728c */ /* 0x002fc8000bf05070 */
[----:B------:R-:W-:-:S09]  /*00d0*/  UISETP.NE.AND.EX UP0, UPT, UR5, URZ, UPT, UP0 ;  /* 0x000000ff0500728c */ /* 0x000fd2000bf05300 */
[----:B------:R-:W-:Y:S05]  /*00e0*/  BRA.U !UP0, `(.L_x_1) ;  /* 0x0000000108147547 */ /* 0x000fea000b800000 */
[----:B------:R-:W1:Y:S01]  /*00f0*/  LDC.64 R2, c[0x0][0x888] ;  /* 0x00022200ff027b82 */ /* 0x000e620000000a00 */
[----:B------:R-:W1:Y:S02]  /*0100*/  LDCU.64 UR4, c[0x0][0x358] ;  /* 0x00006b00ff0477ac */ /* 0x000e640008000a00 */
[----:B-1----:R1:W5:Y:S01]  /*0110*/  LDG.E R39, desc[UR4][R2.64] ;  /* 0x0000000402277981 */ /* 0x002362000c1e1900 */
[----:B------:R-:W-:Y:S01]  /*0120*/  HFMA2 R80, -RZ, RZ, 0, 5.9604644775390625e-08 ;  /* 0x00000001ff507431 */ /* 0x000fe200000001ff */
[----:B------:R-:W-:Y:S05]  /*0130*/  BRA `(.L_x_0) ;  /* 0x00000000000c7947 */ /* 0x000fea0003800000 */
.L_x_1:
[----:B------:R-:W1:Y:S01]  /*0140*/  LDCU UR4, c[0x0][0x880] ;  /* 0x00011000ff0477ac */ /* 0x000e620008000800 */
[----:B------:R-:W-:Y:S01]  /*0150*/  HFMA2 R80, -RZ, RZ, 0, 5.9604644775390625e-08 ;  /* 0x00000001ff507431 */ /* 0x000fe200000001ff */
[----:B-1----:R-:W-:-:S07]  /*0160*/  MOV R39, UR4 ;  /* 0x0000000400277c02 */ /* 0x002fce0008000f00 */
.L_x_0:
[----:B------:R-:W2:Y:S02]  /*0170*/  LDCU.64 UR4, c[0x0][0x8b0] ;  /* 0x00011600ff0477ac */ /* 0x000ea40008000a00 */
[----:B--2---:R-:W-:-:S04]  /*0180*/  UISETP.NE.U32.AND UP0, UPT, UR4, URZ, UPT ;  /* 0x000000ff0400728c */ /* 0x004fc8000bf05070 */
[----:B------:R-:W-:-:S09]  /*0190*/  UISETP.NE.AND.EX UP0, UPT, UR5, URZ, UPT, UP0 ;  /* 0x000000ff0500728c */ /* 0x000fd2000bf05300 */
[----:B------:R-:W-:Y:S05]  /*01a0*/  BRA.U UP0, `(.L_x_2) ;  /* 0x0000000100287547 */ /* 0x000fea000b800000 */
[----:B------:R-:W2:Y:S02]  /*01b0*/  LDCU.64 UR4, c[0x0][0x8a8] ;  /* 0x00011500ff0477ac */ /* 0x000ea40008000a00 */
[----:B--2---:R-:W-:-:S04]  /*01c0*/  UISETP.NE.U32.AND UP0, UPT, UR4, URZ, UPT ;  /* 0x000000ff0400728c */ /* 0x004fc8000bf05070 */
[----:B------:R-:W-:-:S09]  /*01d0*/  UISETP.NE.AND.EX UP0, UPT, UR5, URZ, UPT, UP0 ;  /* 0x000000ff0500728c */ /* 0x000fd2000bf05300 */
[----:B------:R-:W-:Y:S05]  /*01e0*/  BRA.U !UP0, `(.L_x_3) ;  /* 0x0000000108107547 */ /* 0x000fea000b800000 */
[----:B-1----:R-:W1:Y:S01]  /*01f0*/  LDC.64 R2, c[0x0][0x8a8] ;  /* 0x00022a00ff027b82 */ /* 0x002e620000000a00 */
[----:B------:R-:W1:Y:S02]  /*0200*/  LDCU.64 UR4, c[0x0][0x358] ;  /* 0x00006b00ff0477ac */ /* 0x000e640008000a00 */
[----:B-1----:R2:W5:Y:S01]  /*0210*/  LDG.E R38, desc[UR4][R2.64] ;  /* 0x0000000402267981 */ /* 0x002562000c1e1900 */
[----:B------:R-:W-:Y:S05]  /*0220*/  BRA `(.L_x_2) ;  /* 0x0000000000087947 */ /* 0x000fea0003800000 */
.L_x_3:
[----:B------:R-:W2:Y:S02]  /*0230*/  LDCU UR4, c[0x0][0x8a0] ;  /* 0x00011400ff0477ac */ /* 0x000ea40008000800 */
[----:B--2---:R-:W-:Y:S02]  /*0240*/  MOV R38, UR4 ;  /* 0x0000000400267c02 */ /* 0x004fe40008000f00 */
.L_x_2:
[----:B------:R-:W-:Y:S01]  /*0250*/  IMAD.U32 R0, RZ, RZ, UR18 ;  /* 0x00000012ff007e24 */ /* 0x000fe2000f8e00ff */
[----:B------:R-:W-:Y:S04]  /*0260*/  BSSY.RECONVERGENT B0, `(.L_x_4) ;  /* 0x000000c000007945 */ /* 0x000fe80003800200 */
[C---:B------:R-:W-:Y:S02]  /*0270*/  ISETP.NE.OR P1, PT, R0.reuse, 0x1, !P3 ;  /* 0x000000010000780c */ /* 0x040fe40005f25670 */
[----:B------:R-:W-:-:S11]  /*0280*/  ISETP.NE.OR P0, PT, R0, 0x3, !P3 ;  /* 0x000000030000780c */ /* 0x000fd60005f05670 */
[----:B------:R-:W-:Y:S05]  /*0290*/  @P1 BRA `(.L_x_5) ;  /* 0x0000000000201947 */ /* 0x000fea0003800000 */
[----:B------:R-:W3:Y:S02]  /*02a0*/  LDCU.64 UR4, c[0x0][0x348] ;  /* 0x00006900ff0477ac */ /* 0x000ee40008000a00 */
[----:B---3--:R-:W-:Y:S02]  /*02b0*/  UIADD3 UR6, UP1, UPT, UR4, 0x80, URZ ;  /* 0x0000008004067890 */ /* 0x008fe4000ff3e0ff */
[----:B------:R-:W-:Y:S02]  /*02c0*/  UIADD3 UR4, UP0, UPT, UR4, 0x180, URZ ;  /* 0x0000018004047890 */ /* 0x000fe4000ff1e0ff */
[----:B------:R-:W-:Y:S02]  /*02d0*/  UIADD3.X UR7, UPT, UPT, URZ, UR5, URZ, UP1, !UPT ;  /* 0x00000005ff077290 */ /* 0x000fe40008ffe4ff */
[----:B------:R-:W-:-:S07]  /*02e0*/  UIADD3.X UR5, UPT, UPT, URZ, UR5, URZ, UP0, !UPT ;  /* 0x00000005ff057290 */ /* 0x000fce00087fe4ff */
[----:B------:R3:W-:Y:S02]  /*02f0*/  UTMACCTL.PF [UR6] ;  /* 0x00000000060079b9 */ /* 0x0007e40008040000 */
[----:B------:R3:W-:Y:S02]  /*0300*/  UTMACCTL.PF [UR4] ;  /* 0x00000000040079b9 */ /* 0x0007e40008040000 */
[----:B---3--:R-:W-:Y:S01]  /*0310*/  NOP ;  /* 0x0000000000007918 */ /* 0x008fe20000000000 */
.L_x_5:
[----:B------:R-:W-:Y:S05]  /*0320*/  BSYNC.RECONVERGENT B0 ;  /* 0x0000000000007941 */ /* 0x000fea0003800200 */
.L_x_4:
[----:B------:R-:W-:Y:S04]  /*0330*/  BSSY.RECONVERGENT B0, `(.L_x_6) ;  /* 0x000000a000007945 */ /* 0x000fe80003800200 */
        /* <DEDUP_REMOVED lines=9> */
.L_x_7:
[----:B------:R-:W-:Y:S05]  /*03d0*/  BSYNC.RECONVERGENT B0 ;  /* 0x0000000000007941 */ /* 0x000fea0003800200 */
.L_x_6:
[----:B------:R-:W3:Y:S01]  /*03e0*/  LDCU.64 UR4, c[0x0][0x888] ;  /* 0x00011100ff0477ac */ /* 0x000ee20008000a00 */
[----:B------:R-:W-:Y:S02]  /*03f0*/  UISETP.EQ.U32.AND UP2, UPT, UR8, URZ, UPT ;  /* 0x000000ff0800728c */ /* 0x000fe4000bf42070 */
[----:B------:R-:W-:Y:S02]  /*0400*/  UPLOP3.LUT UP3, UPT, UPT, UPT, UPT, 0x80, 0x8 ;  /* 0x000000000008789c */ /* 0x000fe40003f6f070 */
[----:B---3--:R-:W-:-:S04]  /*0410*/  UISETP.NE.U32.AND UP0, UPT, UR4, URZ, UPT ;  /* 0x000000ff0400728c */ /* 0x008fc8000bf05070 */
[----:B------:R-:W-:-:S04]  /*0420*/  UISETP.NE.AND.EX UP1, UPT, UR5, URZ, UPT, UP0 ;  /* 0x000000ff0500728c */ /* 0x000fc8000bf25300 */
[----:B------:R-:W-:-:S04]  /*0430*/  UISETP.EQ.OR.EX UP4, UPT, UR9, URZ, !UP1, UP2 ;  /* 0x000000ff0900728c */ /* 0x000fc8000cf82720 */
[----:B------:R-:W-:-:S05]  /*0440*/  UP2UR UR61, UPR, URZ, 0x10 ;  /* 0x00000010ff3d7883 */ /* 0x000fca0008000000 */
[----:B------:R-:W-:Y:S07]  /*0450*/  BRA.U !UP4, `(.L_x_8) ;  /* 0x000000010c207547 */ /* 0x000fee000b800000 */
[----:B-----5:R-:W-:Y:S01]  /*0460*/  R2UR UR5, R39 ;  /* 0x00000000270572ca */ /* 0x020fe200000e0000 */
[----:B------:R-:W-:Y:S02]  /*0470*/  UISETP.NE.U32.AND UP2, UPT, UR8, URZ, UPT ;  /* 0x000000ff0800728c */ /* 0x000fe4000bf45070 */
[----:B------:R-:W-:Y:S02]  /*0480*/  USEL UR4, URZ, 0xffffffff, UP1 ;  /* 0xffffffffff047887 */ /* 0x000fe40008800000 */
[----:B------:R-:W-:-:S08]  /*0490*/  UISETP.NE.AND.EX UP2, UPT, UR9, URZ, UPT, UP2 ;  /* 0x000000ff0900728c */ /* 0x000fd0000bf45320 */
[----:B------:R-:W-:-:S04]  /*04a0*/  UISETP.NE.AND UP0, UPT, UR5, URZ, UPT ;  /* 0x000000ff0500728c */ /* 0x000fc8000bf05270 */
[----:B------:R-:W-:-:S04]  /*04b0*/  @!UP2 USEL UR4, URZ, 0xffffffff, UP0 ;  /* 0xffffffffff04a887 */ /* 0x000fc80008000000 */
[----:B------:R-:W-:-:S04]  /*04c0*/  ULOP3.LUT UR4, UR4, 0x1, URZ, 0xc0, !UPT ;  /* 0x0000000104047892 */ /* 0x000fc8000f8ec0ff */
[----:B------:R-:W-:Y:S02]  /*04d0*/  UISETP.NE.U32.AND UP3, UPT, UR4, 0x1, UPT ;  /* 0x000000010400788c */ /* 0x000fe4000bf65070 */
.L_x_8:
[----:B-12---:R-:W1:Y:S01]  /*04e0*/  SHFL.IDX PT, R2, R81, RZ, 0x1f ;  /* 0x00001fff51027589 */ /* 0x006e6200000e0000 */
[----:B------:R-:W-:Y:S01]  /*04f0*/  UISETP.NE.AND UP5, UPT, UR18, 0x2, UPT ;  /* 0x000000021200788c */ /* 0x000fe2000bfa5270 */
[----:B-1----:R-:W-:-:S13]  /*0500*/  ISETP.NE.AND P0, PT, R2, RZ, PT ;  /* 0x000000ff0200720c */ /* 0x002fda0003f05270 */
[----:B------:R-:W-:Y:S05]  /*0510*/  @P0 BRA `(.L_x_9) ;  /* 0x0000000000500947 */ /* 0x000fea0003800000 */
[----:B------:R-:W1:Y:S01]  /*0520*/  S2UR UR4, SR_CgaCtaId ;  /* 0x00000000000479c3 */ /* 0x000e620000008800 */
[----:B------:R-:W-:Y:S01]  /*0530*/  UMOV UR5, 0x400 ;  /* 0x0000040000057882 */ /* 0x000fe20000000000 */
[----:B------:R-:W-:Y:S01]  /*0540*/  UMOV UR8, 0x1 ;  /* 0x0000000100087882 */ /* 0x000fe20000000000 */
[----:B------:R-:W-:Y:S01]  /*0550*/  UMOV UR6, 0x2 ;  /* 0x0000000200067882 */ /* 0x000fe20000000000 */
[----:B------:R-:W-:-:S04]  /*0560*/  UIADD3 UR8, UPT, UPT, -UR8, 0x100000, URZ ;  /* 0x0010000008087890 */ /* 0x000fc8000fffe1ff */
[----:B------:R-:W-:Y:S02]  /*0570*/  USHF.L.U32 UR9, UR8, 0xb, URZ ;  /* 0x0000000b08097899 */ /* 0x000fe400080006ff */
[----:B------:R-:W-:Y:S02]  /*0580*/  USHF.L.U32 UR8, UR8, 0x1, URZ ;  /* 0x0000000108087899 */ /* 0x000fe400080006ff */
[----:B------:R-:W-:-:S04]  /*0590*/  UIADD3 UR6, UPT, UPT, -UR6, 0x100000, URZ ;  /* 0x0010000006067890 */ /* 0x000fc8000fffe1ff */
[----:B------:R-:W-:Y:S02]  /*05a0*/  USHF.L.U32 UR7, UR6, 0xb, URZ ;  /* 0x0000000b06077899 */ /* 0x000fe400080006ff */
[----:B------:R-:W-:Y:S01]  /*05b0*/  USHF.L.U32 UR6, UR6, 0x1, URZ ;  /* 0x0000000106067899 */ /* 0x000fe200080006ff */
[----:B------:R-:W-:Y:S01]  /*05c0*/  ELECT P0, URZ, PT ;  /* 0x0000000000ff782f */ /* 0x000fe20003800000 */
[----:B-1----:R-:W-:Y:S01]  /*05d0*/  ULEA UR4, UR4, UR5, 0x18 ;  /* 0x0000000504047291 */ /* 0x002fe2000f8ec0ff */
[----:B------:R-:W1:Y:S11]  /*05e0*/  FENCE.VIEW.ASYNC.S ;  /* 0x00000000000073c6 */ /* 0x000e760000000000 */
[----:B-1----:R1:W2:Y:S01]  /*05f0*/  SYNCS.EXCH.64 URZ, [UR4], UR8 ;  /* 0x0000000804ff75b2 */ /* 0x0022a20008000100 */
[----:B------:R1:W3:Y:S01]  /*0600*/  SYNCS.EXCH.64 URZ, [UR4+0x18], UR6 ;  /* 0x0000180604ff75b2 */ /* 0x0002e20008000100 */
[----:B------:R1:W4:Y:S01]  /*0610*/  SYNCS.EXCH.64 URZ, [UR4+0x8], UR8 ;  /* 0x0000080804ff75b2 */ /* 0x0003220008000100 */
[----:B------:R1:W1:Y:S01]  /*0620*/  SYNCS.EXCH.64 URZ, [UR4+0x20], UR6 ;  /* 0x0000200604ff75b2 */ /* 0x0002620008000100 */
[----:B------:R1:W1:Y:S01]  /*0630*/  SYNCS.EXCH.64 URZ, [UR4+0x10], UR8 ;  /* 0x0000100804ff75b2 */ /* 0x0002620008000100 */
[----:B------:R1:W1:Y:S01]  /*0640*/  SYNCS.EXCH.64 URZ, [UR4+0x28], UR6 ;  /* 0x0000280604ff75b2 */ /* 0x0002620008000100 */
[----:B------:R-:W-:Y:S01]  /*0650*/  NOP ;  /* 0x0000000000007918 */ /* 0x000fe20000000000 */
.L_x_9:
[----:B------:R-:W2:Y:S01]  /*0660*/  SHFL.IDX PT, R2, R81, RZ, 0x1f ;  /* 0x00001fff51027589 */ /* 0x000ea200000e0000 */
[----:B------:R-:W-:Y:S01]  /*0670*/  NOP ;  /* 0x0000000000007918 */ /* 0x000fe20000000000 */
[----:B--2---:R-:W-:-:S13]  /*0680*/  ISETP.NE.AND P0, PT, R2, 0x1, PT ;  /* 0x000000010200780c */ /* 0x004fda0003f05270 */
[----:B------:R-:W-:Y:S05]  /*0690*/  @P0 BRA `(.L_x_10) ;  /* 0x0000000000400947 */ /* 0x000fea0003800000 */
[----:B-1----:R-:W1:Y:S01]  /*06a0*/  S2UR UR4, SR_CgaCtaId ;  /* 0x00000000000479c3 */ /* 0x002e620000008800 */
        /* <DEDUP_REMOVED lines=12> */
[----:B-1----:R2:W1:Y:S01]  /*0770*/  SYNCS.EXCH.64 URZ, [UR4+0x30], UR8 ;  /* 0x0000300804ff75b2 */ /* 0x0024620008000100 */
[----:B------:R2:W1:Y:S02]  /*0780*/  SYNCS.EXCH.64 URZ, [UR4+0x38], UR6 ;  /* 0x0000380604ff75b2 */ /* 0x0004640008000100 */
[----:B--2---:R-:W-:Y:S01]  /*0790*/  NOP ;  /* 0x0000000000007918 */ /* 0x004fe20000000000 */
.L_x_10:
[----:B------:R-:W2:Y:S01]  /*07a0*/  SHFL.IDX PT, R2, R81, RZ, 0x1f ;  /* 0x00001fff51027589 */ /* 0x000ea200000e0000 */
[----:B------:R-:W-:Y:S01]  /*07b0*/  NOP ;  /* 0x0000000000007918 */ /* 0x000fe20000000000 */
[----:B--2---:R-:W-:-:S13]  /*07c0*/  ISETP.NE.AND P0, PT, R2, 0x3, PT ;  /* 0x000000030200780c */ /* 0x004fda0003f05270 */
[----:B------:R-:W-:Y:S05]  /*07d0*/  @P0 BRA `(.L_x_11) ;  /* 0x0000000000300947 */ /* 0x000fea0003800000 */
[----:B-1----:R-:W1:Y:S01]  /*07e0*/  S2UR UR4, SR_CgaCtaId ;  /* 0x00000000000479c3 */ /* 0x002e620000008800 */
[----:B------:R-:W-:Y:S01]  /*07f0*/  UMOV UR6, 0x400 ;  /* 0x0000040000067882 */ /* 0x000fe20000000000 */
[----:B------:R-:W-:Y:S01]  /*0800*/  UMOV UR5, 0x20 ;  /* 0x0000002000057882 */ /* 0x000fe20000000000 */
[----:B------:R-:W-:Y:S01]  /*0810*/  ELECT P0, URZ, PT ;  /* 0x0000000000ff782f */ /* 0x000fe20003800000 */
[----:B-1----:R-:W-:Y:S02]  /*0820*/  ULEA UR6, UR4, UR6, 0x18 ;  /* 0x0000000604067291 */ /* 0x002fe4000f8ec0ff */
[----:B------:R-:W-:-:S04]  /*0830*/  UIADD3 UR4, UPT, UPT, -UR5, 0x100000, URZ ;  /* 0x0010000005047890 */ /* 0x000fc8000fffe1ff */
[----:B------:R-:W-:Y:S02]  /*0840*/  USHF.L.U32 UR5, UR4, 0xb, URZ ;  /* 0x0000000b04057899 */ /* 0x000fe400080006ff */
[----:B------:R-:W-:Y:S01]  /*0850*/  USHF.L.U32 UR4, UR4, 0x1, URZ ;  /* 0x0000000104047899 */ /* 0x000fe200080006ff */
[----:B------:R-:W1:Y:S11]  /*0860*/  FENCE.VIEW.ASYNC.S ;  /* 0x00000000000073c6 */ /* 0x000e760000000000 */
[----:B-1----:R2:W1:Y:S01]  /*0870*/  SYNCS.EXCH.64 URZ, [UR6+0x40], UR4 ;  /* 0x0000400406ff75b2 */ /* 0x0024620008000100 */
[----:B------:R2:W1:Y:S02]  /*0880*/  SYNCS.EXCH.64 URZ, [UR6+0x48], UR4 ;  /* 0x0000480406ff75b2 */ /* 0x0004640008000100 */
[----:B--2---:R-:W-:Y:S01]  /*0890*/  NOP ;  /* 0x0000000000007918 */ /* 0x004fe20000000000 */
.L_x_11:
[----:B------:R-:W2:Y:S01]  /*08a0*/  SHFL.IDX PT, R2, R81, RZ, 0x1f ;  /* 0x00001fff51027589 */ /* 0x000ea200000e0000 */
[----:B------:R-:W-:Y:S01]  /*08b0*/  NOP ;  /* 0x0000000000007918 */ /* 0x000fe20000000000 */
[----:B--2---:R-:W-:-:S13]  /*08c0*/  ISETP.NE.AND P0, PT, R2, 0x4, PT ;  /* 0x000000040200780c */ /* 0x004fda0003f05270 */
[----:B------:R-:W-:Y:S05]  /*08d0*/  @P0 BRA `(.L_x_12) ;  /* 0x00000000004c0947 */ /* 0x000fea0003800000 */
[----:B-1----:R-:W1:Y:S01]  /*08e0*/  S2UR UR6, SR_CgaCtaId ;  /* 0x00000000000679c3 */ /* 0x002e620000008800 */
[----:B------:R-:W-:Y:S01]  /*08f0*/  UMOV UR4, 0x1e0 ;  /* 0x000001e000047882 */ /* 0x000fe20000000000 */
[----:B------:R-:W-:Y:S01]  /*0900*/  UMOV UR5, 0x400 ;  /* 0x0000040000057882 */ /* 0x000fe20000000000 */
[----:B------:R-:W-:Y:S01]  /*0910*/  USEL UR4, UR4, 0x1a0, UP3 ;  /* 0x000001a004047887 */ /* 0x000fe20009800000 */
[----:B------:R-:W-:Y:S01]  /*0920*/  UMOV UR8, 0x1 ;  /* 0x0000000100087882 */ /* 0x000fe20000000000 */
[----:B------:R-:W-:Y:S01]  /*0930*/  ELECT P0, URZ, PT ;  /* 0x0000000000ff782f */ /* 0x000fe20003800000 */
[----:B------:R-:W-:-:S04]  /*0940*/  UIADD3 UR8, UPT, UPT, -UR8, 0x100000, URZ ;  /* 0x0010000008087890 */ /* 0x000fc8000fffe1ff */
[----:B------:R-:W-:Y:S02]  /*0950*/  USHF.L.U32 UR9, UR8, 0xb, URZ ;  /* 0x0000000b08097899 */ /* 0x000fe400080006ff */
[----:B------:R-:W-:Y:S02]  /*0960*/  USHF.L.U32 UR8, UR8, 0x1, URZ ;  /* 0x0000000108087899 */ /* 0x000fe400080006ff */
[----:B-1----:R-:W-:Y:S02]  /*0970*/  ULEA UR6, UR6, UR5, 0x18 ;  /* 0x0000000506067291 */ /* 0x002fe4000f8ec0ff */
[----:B------:R-:W-:-:S04]  /*0980*/  UIADD3 UR4, UPT, UPT, -UR4, 0x100000, URZ ;  /* 0x0010000004047890 */ /* 0x000fc8000fffe1ff */
[----:B------:R-:W-:Y:S02]  /*0990*/  USHF.L.U32 UR5, UR4, 0xb, URZ ;  /* 0x0000000b04057899 */ /* 0x000fe400080006ff */
[----:B------:R-:W-:Y:S01]  /*09a0*/  USHF.L.U32 UR4, UR4, 0x1, URZ ;  /* 0x0000000104047899 */ /* 0x000fe200080006ff */
[----:B------:R-:W1:Y:S03]  /*09b0*/  FENCE.VIEW.ASYNC.S ;  /* 0x00000000000073c6 */ /* 0x000e660000000000 */
[----:B-1----:R2:W1:Y:S08]  /*09c0*/  SYNCS.EXCH.64 URZ, [UR6+0x50], UR8 ;  /* 0x0000500806ff75b2 */ /* 0x0024700008000100 */
[----:B------:R2:W1:Y:S01]  /*09d0*/  SYNCS.EXCH.64 URZ, [UR6+0x60], UR4 ;  /* 0x0000600406ff75b2 */ /* 0x0004620008000100 */
[----:B------:R2:W1:Y:S01]  /*09e0*/  SYNCS.EXCH.64 URZ, [UR6+0x58], UR8 ;  /* 0x0000580806ff75b2 */ /* 0x0004620008000100 */
[----:B------:R2:W1:Y:S02]  /*09f0*/  SYNCS.EXCH.64 URZ, [UR6+0x68], UR4 ;  /* 0x0000680406ff75b2 */ /* 0x0004640008000100 */
[----:B--2---:R-:W-:Y:S01]  /*0a00*/  NOP ;  /* 0x0000000000007918 */ /* 0x004fe20000000000 */
.L_x_12:
        /* <DEDUP_REMOVED lines=18> */
[----:B------:R2:W1:Y:S01]  /*0b30*/  SYNCS.EXCH.64 URZ, [UR4+0x90], UR6 ;  /* 0x0000900604ff75b2 */ /* 0x0004620008000100 */
[----:B------:R2:W1:Y:S01]  /*0b40*/  SYNCS.EXCH.64 URZ, [UR4+0x78], UR8 ;  /* 0x0000780804ff75b2 */ /* 0x0004620008000100 */
[----:B------:R2:W1:Y:S01]  /*0b50*/  SYNCS.EXCH.64 URZ, [UR4+0x98], UR6 ;  /* 0x0000980604ff75b2 */ /* 0x0004620008000100 */
[----:B------:R2:W1:Y:S01]  /*0b60*/  SYNCS.EXCH.64 URZ, [UR4+0x80], UR8 ;  /* 0x0000800804ff75b2 */ /* 0x0004620008000100 */
[----:B------:R2:W1:Y:S01]  /*0b70*/  SYNCS.EXCH.64 URZ, [UR4+0xa0], UR6 ;  /* 0x0000a00604ff75b2 */ /* 0x0004620008000100 */
[----:B------:R2:W1:Y:S01]  /*0b80*/  SYNCS.EXCH.64 URZ, [UR4+0x88], UR8 ;  /* 0x0000880804ff75b2 */ /* 0x0004620008000100 */
[----:B------:R2:W1:Y:S02]  /*0b90*/  SYNCS.EXCH.64 URZ, [UR4+0xa8], UR6 ;  /* 0x0000a80604ff75b2 */ /* 0x0004640008000100 */
[----:B--2---:R-:W-:Y:S01]  /*0ba0*/  NOP ;  /* 0x0000000000007918 */ /* 0x004fe20000000000 */
.L_x_13:
[----:B------:R-:W2:Y:S01]  /*0bb0*/  SHFL.IDX PT, R2, R81, RZ, 0x1f ;  /* 0x00001fff51027589 */ /* 0x000ea200000e0000 */
[----:B------:R-:W1:Y:S01]  /*0bc0*/  S2UR UR48, SR_CgaCtaId ;  /* 0x00000000003079c3 */ /* 0x000e620000008800 */
[----:B------:R-:W-:Y:S01]  /*0bd0*/  NOP ;  /* 0x0000000000007918 */ /* 0x000fe20000000000 */
[----:B--2---:R-:W-:-:S13]  /*0be0*/  ISETP.NE.AND P0, PT, R2, 0x3, PT ;  /* 0x000000030200780c */ /* 0x004fda0003f05270 */
[----:B-1----:R-:W-:Y:S05]  /*0bf0*/  @P0 BRA `(.L_x_14) ;  /* 0x0000000000340947 */ /* 0x002fea0003800000 */
[----:B------:R-:W-:Y:S01]  /*0c00*/  UMOV UR4, 0x400 ;  /* 0x0000040000047882 */ /* 0x000fe20000000000 */
[----:B------:R-:W-:Y:S01]  /*0c10*/  UMOV UR6, 0x20 ;  /* 0x0000002000067882 */ /* 0x000fe20000000000 */
[----:B------:R-:W-:Y:S02]  /*0c20*/  ULEA UR4, UR48, UR4, 0x18 ;  /* 0x0000000430047291 */ /* 0x000fe4000f8ec0ff */
[----:B------:R-:W-:-:S04]  /*0c30*/  UIADD3 UR6, UPT, UPT, -UR6, 0x100000, URZ ;  /* 0x0010000006067890 */ /* 0x000fc8000fffe1ff */
[----:B------:R-:W-:Y:S02]  /*0c40*/  USHF.L.U32 UR7, UR6, 0xb, URZ ;  /* 0x0000000b06077899 */ /* 0x000fe400080006ff */
[----:B------:R-:W-:Y:S01]  /*0c50*/  USHF.L.U32 UR6, UR6, 0x1, URZ ;  /* 0x0000000106067899 */ /* 0x000fe200080006ff */
[----:B------:R-:W-:Y:S01]  /*0c60*/  ELECT P0, URZ, PT ;  /* 0x0000000000ff782f */ /* 0x000fe20003800000 */
[----:B------:R-:W1:Y:S10]  /*0c70*/  FENCE.VIEW.ASYNC.S ;  /* 0x00000000000073c6 */ /* 0x000e740000000000 */
[----:B-1----:R1:W2:Y:S01]  /*0c80*/  SYNCS.EXCH.64 URZ, [UR4+0xb0], UR6 ;  /* 0x0000b00604ff75b2 */ /* 0x0022a20008000100 */
[----:B------:R1:W1:Y:S01]  /*0c90*/  SYNCS.EXCH.64 URZ, [UR4+0xc0], UR6 ;  /* 0x0000c00604ff75b2 */ /* 0x0002620008000100 */
[----:B------:R1:W1:Y:S01]  /*0ca0*/  SYNCS.EXCH.64 URZ, [UR4+0xb8], UR6 ;  /* 0x0000b80604ff75b2 */ /* 0x0002620008000100 */
[----:B------:R1:W1:Y:S01]  /*0cb0*/  SYNCS.EXCH.64 URZ, [UR4+0xc8], UR6 ;  /* 0x0000c80604ff75b2 */ /* 0x0002620008000100 */
[----:B------:R-:W-:Y:S01]  /*0cc0*/  NOP ;  /* 0x0000000000007918 */ /* 0x000fe20000000000 */
.L_x_14:
[----:B-1----:R-:W1:Y:S01]  /*0cd0*/  LDCU UR4, c[0x0][0x36c] ;  /* 0x00006d80ff0477ac */ /* 0x002e620008000800 */
[----:B------:R-:W-:Y:S01]  /*0ce0*/  ISETP.NE.OR P3, PT, R0, 0x2, !P3 ;  /* 0x000000020000780c */ /* 0x000fe20005f65670 */
[----:B------:R-:W-:Y:S01]  /*0cf0*/  NOP ;  /* 0x0000000000007918 */ /* 0x000fe20000000000 */
[----:B------:R-:W-:Y:S01]  /*0d00*/  LOP3.LUT R0, R69, 0x1f, RZ, 0xc0, !PT ;  /* 0x0000001f45007812 */ /* 0x000fe200078ec0ff */
[----:B------:R-:W-:Y:S02]  /*0d10*/  UISETP.NE.AND UP4, UPT, UR18, URZ, UPT ;  /* 0x000000ff1200728c */ /* 0x000fe4000bf85270 */
[----:B-1----:R-:W-:-:S09]  /*0d20*/  UISETP.EQ.U32.AND UP6, UPT, UR4, 0x1, UPT ;  /* 0x000000010400788c */ /* 0x002fd2000bfc2070 */
[----:B------:R-:W-:Y:S05]  /*0d30*/  BRA.U !UP6, `(.L_x_15) ;  /* 0x000000010e087547 */ /* 0x000fea000b800000 */
[----:B--234-:R-:W-:Y:S01]  /*0d40*/  UCGABAR_ARV ;  /* 0x00000000000079c7 */ /* 0x01cfe20008000000 */
[----:B------:R-:W-:Y:S05]  /*0d50*/  BRA `(.L_x_16) ;  /* 0x0000000000047947 */ /* 0x000fea0003800000 */
.L_x_15:
[----:B--234-:R-:W-:Y:S01]  /*0d60*/  NOP ;  /* 0x0000000000007918 */ /* 0x01cfe20000000000 */
.L_x_16:
[----:B------:R-:W1:Y:S01]  /*0d70*/  S2UR UR46, SR_CTAID.X ;  /* 0x00000000002e79c3 */ /* 0x000e620000002500 */
[----:B------:R-:W-:-:S05]  /*0d80*/  CS2R.32 R3, SR_CgaSize ;  /* 0x0000000000037805 */ /* 0x000fca0000008a00 */
[----:B------:R-:W-:-:S05]  /*0d90*/  IMAD R3, R3, -0xa0, RZ ;  /* 0xffffff6003037824 */ /* 0x000fca00078e02ff */
[----:B------:R-:W-:-:S14]  /*0da0*/  R2UR UR5, R3 ;  /* 0x00000000030572ca */ /* 0x000fdc00000e0000 */
[----:B------:R-:W2:Y:S01]  /*0db0*/  LDCU UR5, c[0x0][UR5+0x2b0] ;  /* 0x00005600050577ac */ /* 0x000ea20008000800 */
[----:B------:R-:W-:-:S05]  /*0dc0*/  CS2R.32 R3, SR_CgaSize ;  /* 0x0000000000037805 */ /* 0x000fca0000008a00 */
[----:B------:R-:W-:-:S05]  /*0dd0*/  IMAD R3, R3, -0xa0, RZ ;  /* 0xffffff6003037824 */ /* 0x000fca00078e02ff */
[----:B------:R-:W-:-:S14]  /*0de0*/  R2UR UR4, R3 ;  /* 0x00000000030472ca */ /* 0x000fdc00000e0000 */
[----:B------:R-:W3:Y:S01]  /*0df0*/  LDCU UR4, c[0x0][UR4+0x2b4] ;  /* 0x00005680040477ac */ /* 0x000ee20008000800 */
[----:B------:R-:W4:Y:S01]  /*0e00*/  S2UR UR45, SR_CTAID.Y ;  /* 0x00000000002d79c3 */ /* 0x000f220000002600 */
[----:B------:R-:W-:-:S05]  /*0e10*/  CS2R.32 R3, SR_CgaSize ;  /* 0x0000000000037805 */ /* 0x000fca0000008a00 */
[----:B------:R-:W-:-:S05]  /*0e20*/  IMAD R3, R3, -0xa0, RZ ;  /* 0xffffff6003037824 */ /* 0x000fca00078e02ff */
[----:B------:R-:W-:-:S14]  /*0e30*/  R2UR UR60, R3 ;  /* 0x00000000033c72ca */ /* 0x000fdc00000e0000 */
[----:B------:R-:W3:Y:S01]  /*0e40*/  LDCU UR60, c[0x0][UR60+0x2a0] ;  /* 0x000054003c3c77ac */ /* 0x000ee20008000800 */
[----:B------:R-:W-:-:S05]  /*0e50*/  CS2R.32 R3, SR_CgaSize ;  /* 0x0000000000037805 */ /* 0x000fca0000008a00 */
[----:B------:R-:W-:-:S05]  /*0e60*/  IMAD R3, R3, -0xa0, RZ ;  /* 0xffffff6003037824 */ /* 0x000fca00078e02ff */
[----:B------:R-:W-:-:S14]  /*0e70*/  R2UR UR57, R3 ;  /* 0x00000000033972ca */ /* 0x000fdc00000e0000 */
[----:B------:R-:W3:Y:S01]  /*0e80*/  LDCU UR57, c[0x0][UR57+0x2a4] ;  /* 0x00005480393977ac */ /* 0x000ee20008000800 */
[----:B------:R-:W-:Y:S01]  /*0e90*/  USHF.L.U32 UR24, UR48, 0xc, URZ ;  /* 0x0000000c30187899 */ /* 0x000fe200080006ff */
[----:B------:R-:W3:Y:S01]  /*0ea0*/  LDCU UR19, c[0x0][0xb24] ;  /* 0x00016480ff1377ac */ /* 0x000ee20008000800 */
[----:B------:R-:W3:Y:S01]  /*0eb0*/  LDCU UR42, c[0x0][0xb24] ;  /* 0x00016480ff2a77ac */ /* 0x000ee20008000800 */
[----:B-1----:R-:W-:Y:S01]  /*0ec0*/  I2FP.F32.U32 R3, UR46 ;  /* 0x0000002e00037c45 */ /* 0x002fe20008201000 */
[----:B------:R-:W1:Y:S04]  /*0ed0*/  LDCU UR22, c[0x0][0xb30] ;  /* 0x00016600ff1677ac */ /* 0x000e680008000800 */
[----:B--2---:R-:W-:Y:S01]  /*0ee0*/  FMUL R3, R3, UR5 ;  /* 0x0000000503037c20 */ /* 0x004fe20008400000 */
[----:B------:R-:W-:Y:S01]  /*0ef0*/  ULOP3.LUT UR24, UR24, 0x1000, URZ, 0xc0, !UPT ;  /* 0x0000100018187892 */ /* 0x000fe2000f8ec0ff */
[----:B----4-:R-:W-:-:S04]  /*0f00*/  I2FP.F32.U32 R2, UR45 ;  /* 0x0000002d00027c45 */ /* 0x010fc80008201000 */
[----:B------:R-:W2:Y:S01]  /*0f10*/  F2I.U32.TRUNC.NTZ R3, R3 ;  /* 0x0000000300037305 */ /* 0x000ea2000020f000 */
[----:B---3--:R-:W-:-:S07]  /*0f20*/  FMUL R2, R2, UR4 ;  /* 0x0000000402027c20 */ /* 0x008fce0008400000 */
[----:B------:R-:W3:Y:S01]  /*0f30*/  F2I.U32.TRUNC.NTZ R2, R2 ;  /* 0x0000000200027305 */ /* 0x000ee2000020f000 */
[----:B--2---:R-:W-:Y:S02]  /*0f40*/  R2UR UR5, R3 ;  /* 0x00000000030572ca */ /* 0x004fe400000e0000 */
[----:B---3--:R-:W-:Y:S02]  /*0f50*/  R2UR UR4, R2 ;  /* 0x00000000020472ca */ /* 0x008fe400000e0000 */
[----:B------:R-:W-:-:S09]  /*0f60*/  PRMT R2, RZ, 0x7610, R2 ;  /* 0x00007610ff027816 */ /* 0x000fd20000000002 */
[----:B------:R-:W-:-:S04]  /*0f70*/  UIADD3 UR5, UPT, UPT, -UR5, URZ, URZ ;  /* 0x000000ff05057290 */ /* 0x000fc8000fffe1ff */
[----:B------:R-:W-:Y:S02]  /*0f80*/  UIMAD UR60, UR60, UR5, UR46 ;  /* 0x000000053c3c72a4 */ /* 0x000fe4000f8e022e */
[----:B------:R-:W-:-:S04]  /*0f90*/  UIADD3 UR4, UPT, UPT, -UR4, URZ, URZ ;  /* 0x000000ff04047290 */ /* 0x000fc8000fffe1ff */
[----:B------:R-:W-:Y:S01]  /*0fa0*/  UIMAD UR57, UR57, UR4, UR45 ;  /* 0x00000004393972a4 */ /* 0x000fe2000f8e022d */
[----:B-1----:R-:W-:Y:S11]  /*0fb0*/  BRA.U UP4, `(.L_x_17) ;  /* 0x0000000104247547 */ /* 0x002ff6000b800000 */
[----:B------:R-:W-:-:S04]  /*0fc0*/  UISETP.NE.AND UP0, UPT, UR57, URZ, UPT ;  /* 0x000000ff3900728c */ /* 0x000fc8000bf05270 */
[----:B------:R-:W-:-:S04]  /*0fd0*/  UISETP.EQ.OR UP0, UPT, UR60, URZ, !UP0 ;  /* 0x000000ff3c00728c */ /* 0x000fc8000c702670 */
[----:B------:R-:W-:Y:S02]  /*0fe0*/  USEL UR5, URZ, 0x1, !UP0 ;  /* 0x00000001ff057887 */ /* 0x000fe4000c000000 */
[----:B------:R-:W-:-:S04]  /*0ff0*/  UISETP.NE.AND UP0, UPT, UR57, URZ, UPT ;  /* 0x000000ff3900728c */ /* 0x000fc8000bf05270 */
[----:B------:R-:W-:Y:S02]  /*1000*/  USEL UR4, URZ, 0x2, UP0 ;  /* 0x00000002ff047887 */ /* 0x000fe40008000000 */
[----:B------:R-:W-:-:S04]  /*1010*/  UISETP.NE.AND UP0, UPT, UR60, 0x1, UPT ;  /* 0x000000013c00788c */ /* 0x000fc8000bf05270 */
[----:B------:R-:W-:-:S04]  /*1020*/  USEL UR4, UR4, 0x2, UP0 ;  /* 0x0000000204047887 */ /* 0x000fc80008000000 */
[----:B------:R-:W-:-:S06]  /*1030*/  UIADD3 UR4, UPT, UPT, UR5, UR4, URZ ;  /* 0x0000000405047290 */ /* 0x000fcc000fffe0ff */
[----:B------:R-:W-:-:S07]  /*1040*/  MOV R2, UR4 ;  /* 0x0000000400027c02 */ /* 0x000fce0008000f00 */
.L_x_17:
[----:B------:R-:W1:Y:S01]  /*1050*/  S2UR UR36, SR_CTAID.Z ;  /* 0x00000000002479c3 */ /* 0x000e620000002700 */
[----:B------:R-:W-:-:S09]  /*1060*/  UISETP.GE.AND UP0, UPT, UR19, 0x1, UPT ;  /* 0x000000011300788c */ /* 0x000fd2000bf06270 */
[----:B------:R-:W-:Y:S05]  /*1070*/  BRA.U !UP0, `(.L_x_18) ;  /* 0x0000000108d07547 */ /* 0x000fea000b800000 */
[----:B------:R-:W2:Y:S01]  /*1080*/  LDCU UR20, c[0x0][0xb0c] ;  /* 0x00016180ff1477ac */ /* 0x000ea20008000800 */
[----:B------:R-:W3:Y:S01]  /*1090*/  LDCU.128 UR12, c[0x0][0xb10] ;  /* 0x00016200ff0c77ac */ /* 0x000ee20008000c00 */
[----:B------:R-:W4:Y:S01]  /*10a0*/  LDCU UR6, c[0x0][0x370] ;  /* 0x00006e00ff0677ac */ /* 0x000f220008000800 */
[----:B------:R-:W1:Y:S01]  /*10b0*/  LDCU UR7, c[0x0][0x374] ;  /* 0x00006e80ff0777ac */ /* 0x000e620008000800 */
[----:B------:R-:W1:Y:S01]  /*10c0*/  LDCU UR21, c[0x0][0xb20] ;  /* 0x00016400ff1577ac */ /* 0x000e620008000800 */
[----:B--2---:R-:W-:Y:S02]  /*10d0*/  UISETP.NE.AND UP0, UPT, UR20, 0x1, UPT ;  /* 0x000000011400788c */ /* 0x004fe4000bf05270 */
[----:B---3--:R-:W-:Y:S01]  /*10e0*/  UIMAD.WIDE.U32 UR4, UR46, UR12, URZ ;  /* 0x0000000c2e0472a5 */ /* 0x008fe2000f8e00ff */
[----:B------:R-:W2:Y:S01]  /*10f0*/  LDCU.64 UR8, c[0x0][0xb28] ;  /* 0x00016500ff0877ac */ /* 0x000ea20008000a00 */
[----:B----4-:R-:W-:Y:S02]  /*1100*/  UIMAD.WIDE.U32 UR10, UR6, UR12, URZ ;  /* 0x0000000c060a72a5 */ /* 0x010fe4000f8e00ff */
[----:B------:R-:W-:-:S02]  /*1110*/  USHF.R.U32.HI UR5, URZ, UR13, UR5 ;  /* 0x0000000dff057299 */ /* 0x000fc40008011605 */
[----:B------:R-:W-:Y:S02]  /*1120*/  UISETP.NE.AND UP2, UPT, UR19, 0x1, UPT ;  /* 0x000000011300788c */ /* 0x000fe4000bf45270 */
[----:B------:R-:W-:Y:S01]  /*1130*/  USEL UR5, UR46, UR5, !UP0 ;  /* 0x000000052e057287 */ /* 0x000fe2000c000000 */
[----:B------:R-:W-:Y:S01]  /*1140*/  UMOV UR10, UR11 ;  /* 0x0000000b000a7c82 */ /* 0x000fe20008000000 */
[----:B------:R-:W-:Y:S02]  /*1150*/  UIMAD.WIDE.U32 UR16, UR45, UR15, URZ ;  /* 0x0000000f2d1072a5 */ /* 0x000fe4000f8e00ff */
[----:B------:R-:W-:Y:S02]  /*1160*/  @UP0 USHF.R.U32.HI UR6, URZ, UR13, UR10 ;  /* 0x0000000dff060299 */ /* 0x000fe4000801160a */
[----:B------:R-:W-:Y:S02]  /*1170*/  UISETP.NE.AND UP0, UPT, UR14, 0x1, UPT ;  /* 0x000000010e00788c */ /* 0x000fe4000bf05270 */
[----:B-1----:R-:W-:-:S02]  /*1180*/  UIMAD.WIDE.U32 UR10, UR7, UR15, URZ ;  /* 0x0000000f070a72a5 */ /* 0x002fc4000f8e00ff */
[----:B--2---:R-:W-:Y:S01]  /*1190*/  UIMAD.WIDE.U32 UR12, UR6, UR8, URZ ;  /* 0x00000008060c72a5 */ /* 0x004fe2000f8e00ff */
[----:B------:R-:W-:Y:S02]  /*11a0*/  UMOV UR4, UR17 ;  /* 0x0000001100047c82 */ /* 0x000fe40008000000 */
[----:B------:R-:W-:Y:S02]  /*11b0*/  USHF.R.U32.HI UR4, URZ, UR21, UR4 ;  /* 0x00000015ff047299 */ /* 0x000fe40008011604 */
[----:B------:R-:W-:Y:S02]  /*11c0*/  UMOV UR10, UR11 ;  /* 0x0000000b000a7c82 */ /* 0x000fe40008000000 */
[----:B------:R-:W-:Y:S01]  /*11d0*/  UMOV UR12, UR13 ;  /* 0x0000000d000c7c82 */ /* 0x000fe20008000000 */
[----:B------:R-:W-:Y:S02]  /*11e0*/  @UP0 USHF.R.U32.HI UR7, URZ, UR21, UR10 ;  /* 0x00000015ff070299 */ /* 0x000fe4000801160a */
[----:B------:R-:W-:-:S02]  /*11f0*/  USEL UR4, UR45, UR4, !UP0 ;  /* 0x000000042d047287 */ /* 0x000fc4000c000000 */
[----:B------:R-:W-:Y:S02]  /*1200*/  UIMAD.WIDE.U32 UR10, UR7, UR8, URZ ;  /* 0x00000008070a72a5 */ /* 0x000fe4000f8e00ff */
[----:B------:R-:W-:Y:S02]  /*1210*/  @UP2 USHF.R.U32.HI UR6, URZ, UR9, UR12 ;  /* 0x00000009ff062299 */ /* 0x000fe4000801160c */
[----:B------:R-:W-:-:S03]  /*1220*/  UIMAD.WIDE.U32 UR12, UR4, UR8, URZ ;  /* 0x00000008040c72a5 */ /* 0x000fc6000f8e00ff */
[----:B------:R-:W-:Y:S02]  /*1230*/  UMOV UR10, UR11 ;  /* 0x0000000b000a7c82 */ /* 0x000fe40008000000 */
[----:B------:R-:W-:Y:S02]  /*1240*/  @UP2 USHF.R.U32.HI UR7, URZ, UR9, UR10 ;  /* 0x00000009ff072299 */ /* 0x000fe4000801160a */
[----:B------:R-:W-:Y:S02]  /*1250*/  UIMAD UR10, UR6, UR19, URZ ;  /* 0x00000013060a72a4 */ /* 0x000fe4000f8e02ff */
[----:B------:R-:W-:-:S04]  /*1260*/  UIMAD UR7, UR7, UR19, URZ ;  /* 0x00000013070772a4 */ /* 0x000fc8000f8e02ff */
[----:B------:R-:W-:-:S03]  /*1270*/  UISETP.GE.AND UP0, UPT, UR4, UR7, UPT ;  /* 0x000000070400728c */ /* 0x000fc6000bf06270 */
[----:B------:R-:W-:Y:S01]  /*1280*/  UMOV UR7, UR13 ;  /* 0x0000000d00077c82 */ /* 0x000fe20008000000 */
[----:B------:R-:W-:Y:S02]  /*1290*/  UISETP.GE.OR UP0, UPT, UR5, UR10, UP0 ;  /* 0x0000000a0500728c */ /* 0x000fe40008706670 */
[----:B------:R-:W-:Y:S02]  /*12a0*/  UIMAD.WIDE.U32 UR10, UR5, UR8, URZ ;  /* 0x00000008050a72a5 */ /* 0x000fe4000f8e00ff */
[----:B------:R-:W-:Y:S02]  /*12b0*/  USHF.R.U32.HI UR7, URZ, UR9, UR7 ;  /* 0x00000009ff077299 */ /* 0x000fe40008011607 */
[----:B------:R-:W-:Y:S02]  /*12c0*/  UIADD3 UR10, UPT, UPT, -UR4, URZ, URZ ;  /* 0x000000ff040a7290 */ /* 0x000fe4000fffe1ff */
[----:B------:R-:W-:Y:S02]  /*12d0*/  USEL UR7, UR4, UR7, !UP2 ;  /* 0x0000000704077287 */ /* 0x000fe4000d000000 */
[----:B------:R-:W-:Y:S01]  /*12e0*/  UIMAD UR10, UR14, UR10, UR45 ;  /* 0x0000000a0e0a72a4 */ /* 0x000fe2000f8e022d */
[----:B------:R-:W-:Y:S01]  /*12f0*/  @!UP0 UMOV UR8, UR11 ;  /* 0x0000000b00088c82 */ /* 0x000fe20008000000 */
[----:B------:R-:W-:-:S02]  /*1300*/  UIADD3 UR11, UPT, UPT, -UR5, URZ, URZ ;  /* 0x000000ff050b7290 */ /* 0x000fc4000fffe1ff */
[----:B------:R-:W-:Y:S02]  /*1310*/  @!UP0 USHF.R.U32.HI UR8, URZ, UR9, UR8 ;  /* 0x00000009ff088299 */ /* 0x000fe40008011608 */
[----:B------:R-:W-:Y:S02]  /*1320*/  UIADD3 UR9, UPT, UPT, -UR7, URZ, URZ ;  /* 0x000000ff07097290 */ /* 0x000fe4000fffe1ff */
[----:B------:R-:W-:Y:S02]  /*1330*/  @!UP0 USEL UR8, UR5, UR8, !UP2 ;  /* 0x0000000805088287 */ /* 0x000fe4000d000000 */
[----:B------:R-:W-:Y:S02]  /*1340*/  UIMAD UR9, UR19, UR9, UR4 ;  /* 0x00000009130972a4 */ /* 0x000fe4000f8e0204 */
[----:B------:R-:W-:Y:S02]  /*1350*/  @!UP0 UIADD3 UR7, UPT, UPT, UR7, -UR8, URZ ;  /* 0x8000000807078290 */ /* 0x000fe4000fffe0ff */
[----:B------:R-:W-:-:S02]  /*1360*/  @!UP0 UIMAD UR6, UR9, UR6, UR8 ;  /* 0x00000006090682a4 */ /* 0x000fc4000f8e0208 */
[----:B------:R-:W-:Y:S02]  /*1370*/  @!UP0 UIMAD UR4, UR7, UR19, UR5 ;  /* 0x00000013070482a4 */ /* 0x000fe4000f8e0205 */
[----:B------:R-:W-:Y:S02]  /*1380*/  UIMAD UR46, UR20, UR11, UR46 ;  /* 0x0000000b142e72a4 */ /* 0x000fe4000f8e022e */
[----:B------:R-:W-:Y:S01]  /*1390*/  UIMAD UR45, UR4, UR14, UR10 ;  /* 0x0000000e042d72a4 */ /* 0x000fe2000f8e020a */
[----:B------:R-:W-:Y:S02]  /*13a0*/  @!UP0 UMOV UR5, UR6 ;  /* 0x0000000600058c82 */ /* 0x000fe40008000000 */
[----:B------:R-:W-:-:S12]  /*13b0*/  UIMAD UR46, UR5, UR20, UR46 ;  /* 0x00000014052e72a4 */ /* 0x000fd8000f8e022e */
.L_x_18:
[----:B------:R-:W-:-:S09]  /*13c0*/  UISETP.NE.AND UP0, UPT, UR22, 0x1, UPT ;  /* 0x000000011600788c */ /* 0x000fd2000bf05270 */
[----:B------:R-:W-:Y:S05]  /*13d0*/  BRA.U UP0, `(.L_x_19) ;  /* 0x0000000100407547 */ /* 0x000fea000b800000 */
[----:B------:R-:W2:Y:S01]  /*13e0*/  LDCU.128 UR8, c[0x0][0xb10] ;  /* 0x00016200ff0877ac */ /* 0x000ea20008000c00 */
[----:B------:R-:W3:Y:S01]  /*13f0*/  LDCU UR12, c[0x0][0xb0c] ;  /* 0x00016180ff0c77ac */ /* 0x000ee20008000800 */
[----:B------:R-:W4:Y:S01]  /*1400*/  LDCU UR13, c[0x0][0xb20] ;  /* 0x00016400ff0d77ac */ /* 0x000f220008000800 */
[----:B--2---:R-:W-:Y:S02]  /*1410*/  UIMAD.WIDE.U32 UR4, UR46, UR8, URZ ;  /* 0x000000082e0472a5 */ /* 0x004fe4000f8e00ff */
[----:B------:R-:W-:Y:S02]  /*1420*/  UIMAD.WIDE.U32 UR6, UR45, UR11, URZ ;  /* 0x0000000b2d0672a5 */ /* 0x000fe4000f8e00ff */
[----:B---3--:R-:W-:Y:S02]  /*1430*/  UISETP.NE.AND UP0, UPT, UR12, 0x1, UPT ;  /* 0x000000010c00788c */ /* 0x008fe4000bf05270 */
[----:B------:R-:W-:-:S03]  /*1440*/  USHF.R.U32.HI UR5, URZ, UR9, UR5 ;  /* 0x00000009ff057299 */ /* 0x000fc60008011605 */
[----:B------:R-:W-:Y:S01]  /*1450*/  UMOV UR4, UR7 ;  /* 0x0000000700047c82 */ /* 0x000fe20008000000 */
[----:B------:R-:W-:Y:S02]  /*1460*/  USEL UR5, UR46, UR5, !UP0 ;  /* 0x000000052e057287 */ /* 0x000fe4000c000000 */
[----:B------:R-:W-:Y:S02]  /*1470*/  UISETP.NE.AND UP0, UPT, UR10, 0x1, UPT ;  /* 0x000000010a00788c */ /* 0x000fe4000bf05270 */
[----:B----4-:R-:W-:-:S04]  /*1480*/  USHF.R.U32.HI UR4, URZ, UR13, UR4 ;  /* 0x0000000dff047299 */ /* 0x010fc80008011604 */
[----:B------:R-:W-:-:S04]  /*1490*/  USEL UR4, UR45, UR4, !UP0 ;  /* 0x000000042d047287 */ /* 0x000fc8000c000000 */
[----:B------:R-:W-:Y:S02]  /*14a0*/  UIADD3 UR6, UPT, UPT, UR5, -UR4, URZ ;  /* 0x8000000405067290 */ /* 0x000fe4000fffe0ff */
[----:B------:R-:W-:Y:S02]  /*14b0*/  UIADD3 UR4, UPT, UPT, -UR5, UR4, URZ ;  /* 0x0000000405047290 */ /* 0x000fe4000fffe1ff */
[----:B------:R-:W-:Y:S02]  /*14c0*/  UIMAD UR45, UR6, UR10, UR45 ;  /* 0x0000000a062d72a4 */ /* 0x000fe4000f8e022d */
[----:B------:R-:W-:-:S12]  /*14d0*/  UIMAD UR46, UR4, UR12, UR46 ;  /* 0x0000000c042e72a4 */ /* 0x000fd8000f8e022e */
.L_x_19:
[----:B------:R-:W-:Y:S01]  /*14e0*/  UISETP.NE.AND UP0, UPT, UR18, 0x2, UPT ;  /* 0x000000021200788c */ /* 0x000fe2000bf05270 */
[----:B------:R-:W-:Y:S09]  /*14f0*/  BRA.U !UP6, `(.L_x_20) ;  /* 0x000000010e0c7547 */ /* 0x000ff2000b800000 */
[----:B------:R-:W-:Y:S01]  /*1500*/  UCGABAR_WAIT ;  /* 0x0000000000007dc7 */ /* 0x000fe20008000000 */
[----:B------:R-:W-:Y:S01]  /*1510*/  CCTL.IVALL ;  /* 0x00000000ff00798f */ /* 0x000fe20002000000 */
[----:B------:R-:W-:Y:S05]  /*1520*/  BRA `(.L_x_21) ;  /* 0x0000000000047947 */ /* 0x000fea0003800000 */
.L_x_20:
[----:B------:R-:W-:Y:S06]  /*1530*/  BAR.SYNC.DEFER_BLOCKING 0x0 ;  /* 0x0000000000007b1d */ /* 0x000fec0000010000 */
.L_x_21:
[----:B------:R-:W-:Y:S05]  /*1540*/  BRA.U UP0, `(.L_x_22) ;  /* 0x00000011009c7547 */ /* 0x000fea000b800000 */
[----:B------:R-:W2:Y:S01]  /*1550*/  LDCU UR6, c[0x0][0x38c] ;  /* 0x00007180ff0677ac */ /* 0x000ea20008000800 */
[----:B------:R-:W-:Y:S01]  /*1560*/  PLOP3.LUT P1, PT, PT, PT, UP3, 0x80, 0x8 ;  /* 0x000000000008781c */ /* 0x000fe20003f2f038 */
[----:B------:R-:W-:Y:S01]  /*1570*/  IMAD.MOV.U32 R12, RZ, RZ, 0x1 ;  /* 0x00000001ff0c7424 */ /* 0x000fe200078e00ff */
[----:B------:R-:W-:Y:S01]  /*1580*/  ISETP.EQ.OR P2, PT, R0, RZ, P3 ;  /* 0x000000ff0000720c */ /* 0x000fe20001f42670 */
[----:B------:R-:W-:Y:S01]  /*1590*/  UISETP.NE.AND UP1, UPT, UR18, URZ, UPT ;  /* 0x000000ff1200728c */ /* 0x000fe2000bf25270 */
[----:B------:R-:W-:Y:S01]  /*15a0*/  PLOP3.LUT P1, PT, P1, PT, PT, 0x8, 0x80 ;  /* 0x000000000080781c */ /* 0x000fe20000f2e170 */
[----:B------:R-:W-:Y:S01]  /*15b0*/  USEL UR25, URZ, 0x1, UP5 ;  /* 0x00000001ff197887 */ /* 0x000fe2000a800000 */
[----:B------:R-:W-:Y:S01]  /*15c0*/  CS2R R10, SRZ ;  /* 0x00000000000a7805 */ /* 0x000fe2000001ff00 */
[----:B------:R-:W-:Y:S01]  /*15d0*/  IMAD.MOV.U32 R9, RZ, RZ, RZ ;  /* 0x000000ffff097224 */ /* 0x000fe200078e00ff */
[----:B------:R-:W3:Y:S01]  /*15e0*/  LDCU UR39, c[0x0][0x370] ;  /* 0x00006e00ff2777ac */ /* 0x000ee20008000800 */
[----:B------:R-:W-:Y:S01]  /*15f0*/  IMAD.MOV.U32 R8, RZ, RZ, 0x1 ;  /* 0x00000001ff087424 */ /* 0x000fe200078e00ff */
[----:B------:R-:W4:Y:S01]  /*1600*/  LDCU.64 UR28, c[0x0][0x348] ;  /* 0x00006900ff1c77ac */ /* 0x000f220008000a00 */
[----:B------:R-:W-:-:S02]  /*1610*/  USHF.R.U32.HI UR44, URZ, 0x7, UR24 ;  /* 0x00000007ff2c7899 */ /* 0x000fc40008011618 */
[----:B--2---:R-:W-:Y:S02]  /*1620*/  UIADD3 UR5, UPT, UPT, UR6, 0x7f, URZ ;  /* 0x0000007f06057890 */ /* 0x004fe4000fffe0ff */
[----:B------:R-:W-:Y:S02]  /*1630*/  UIADD3 UR47, UPT, UPT, UR6, 0xfe, URZ ;  /* 0x000000fe062f7890 */ /* 0x000fe4000fffe0ff */
[----:B------:R-:W-:Y:S01]  /*1640*/  USHF.R.S32.HI UR4, URZ, 0x1f, UR5 ;  /* 0x0000001fff047899 */ /* 0x000fe20008011405 */
[----:B------:R-:W2:Y:S03]  /*1650*/  LDCU UR38, c[0x0][0x374] ;  /* 0x00006e80ff2677ac */ /* 0x000ea60008000800 */
[----:B------:R-:W-:Y:S02]  /*1660*/  ULEA.HI UR4, UR4, UR5, URZ, 0x7 ;  /* 0x0000000504047291 */ /* 0x000fe4000f8f38ff */
[----:B------:R-:W-:-:S02]  /*1670*/  USEL UR25, UR25, 0x2, UP1 ;  /* 0x0000000219197887 */ /* 0x000fc40008800000 */
[----:B------:R-:W-:Y:S02]  /*1680*/  USHF.R.S32.HI UR41, URZ, 0x7, UR4 ;  /* 0x00000007ff297899 */ /* 0x000fe40008011404 */
[----:B------:R-:W-:Y:S02]  /*1690*/  UIADD3 UR4, UPT, UPT, UR6, -0x1, URZ ;  /* 0xffffffff06047890 */ /* 0x000fe4000fffe0ff */
[----:B------:R-:W-:Y:S02]  /*16a0*/  UISETP.LT.U32.AND UP0, UPT, UR41, 0x3, UPT ;  /* 0x000000032900788c */ /* 0x000fe4000bf01070 */
[----:B------:R-:W-:Y:S02]  /*16b0*/  UISETP.GE.U32.AND UP2, UPT, UR4, -0xff, UPT ;  /* 0xffffff010400788c */ /* 0x000fe4000bf46070 */
[----:B------:R-:W-:Y:S01]  /*16c0*/  USEL UR40, UR41, 0x3, UP0 ;  /* 0x0000000329287887 */ /* 0x000fe20008000000 */
[----:B------:R-:W-:-:S03]  /*16d0*/  UMOV UR5, URZ ;  /* 0x000000ff00057c82 */ /* 0x000fc60008000000 */
[----:B------:R-:W-:Y:S02]  /*16e0*/  UIADD3 UR21, UPT, UPT, UR40, -0x1, URZ ;  /* 0xffffffff28157890 */ /* 0x000fe4000fffe0ff */
[----:B------:R-:W-:-:S03]  /*16f0*/  UIADD3 UR43, UPT, UPT, UR41, -UR40, URZ ;  /* 0x80000028292b7290 */ /* 0x000fc6000fffe0ff */
[----:B------:R-:W-:-:S04]  /*1700*/  @UP2 UIADD3 UR21, UPT, UPT, UR40, URZ, URZ ;  /* 0x000000ff28152290 */ /* 0x000fc8000fffe0ff */
[----:B--234-:R-:W-:-:S12]  /*1710*/  UIADD3 UR21, UPT, UPT, UR21, 0x1, URZ ;  /* 0x0000000115157890 */ /* 0x01cfd8000fffe0ff */
.L_x_42:
[----:B------:R-:W-:Y:S01]  /*1720*/  UISETP.NE.AND UP0, UPT, UR48, URZ, UPT ;  /* 0x000000ff3000728c */ /* 0x000fe2000bf05270 */
[----:B------:R-:W2:Y:S08]  /*1730*/  S2UR UR48, SR_CgaCtaId ;  /* 0x00000000003079c3 */ /* 0x000eb00000008800 */
[----:B------:R-:W-:Y:S05]  /*1740*/  BRA.U UP0, `(.L_x_23) ;  /* 0x0000000100347547 */ /* 0x000fea000b800000 */
[----:B------:R-:W3:Y:S01]  /*1750*/  S2R R0, SR_CgaCtaId ;  /* 0x0000000000007919 */ /* 0x000ee20000008800 */
[----:B------:R-:W-:-:S04]  /*1760*/  MOV R2, 0x400 ;  /* 0x0000040000027802 */ /* 0x000fc80000000f00 */
[----:B---3--:R-:W-:Y:S02]  /*1770*/  LEA R0, R0, R2, 0x18 ;  /* 0x0000000200007211 */ /* 0x008fe400078ec0ff */
[----:B------:R-:W-:-:S03]  /*1780*/  SHF.L.U32 R2, R8, 0x1f, RZ ;  /* 0x0000001f08027819 */ /* 0x000fc600000006ff */
[----:B------:R-:W-:-:S04]  /*1790*/  IMAD R0, R9, 0x8, R0 ;  /* 0x0000000809007824 */ /* 0x000fc800078e0200 */
[----:B------:R-:W3:Y:S02]  /*17a0*/  SYNCS.PHASECHK.TRANS64.TRYWAIT P0, [R0+URZ+0xc0], R2 ;  /* 0x0000c002000075a7 */ /* 0x000ee400080011ff */
[----:B---3--:R-:W-:Y:S05]  /*17b0*/  @!P0 BRA `(.L_x_24) ;  /* 0x0000005000088947 */ /* 0x008fea0003800000 */
.L_x_101:
[----:B------:R-:W-:Y:S01]  /*17c0*/  VIADD R9, R9, 0x1 ;  /* 0x0000000109097836 */ /* 0x000fe20000000000 */
[----:B------:R3:W-:Y:S04]  /*17d0*/  SYNCS.ARRIVE.TRANS64.A1T0 RZ, [R0+URZ+0xb0], RZ ;  /* 0x0000b0ff00ff79a7 */ /* 0x0007e800081000ff */
[----:B------:R-:W-:-:S04]  /*17e0*/  ISETP.NE.AND P0, PT, R9, 0x2, PT ;  /* 0x000000020900780c */ /* 0x000fc80003f05270 */
[----:B------:R-:W-:Y:S02]  /*17f0*/  SEL R9, R9, RZ, P0 ;  /* 0x000000ff09097207 */ /* 0x000fe40000000000 */
[----:B---3--:R-:W-:-:S04]  /*1800*/  SEL R0, RZ, 0x1, P0 ;  /* 0x00000001ff007807 */ /* 0x008fc80000000000 */
[----:B------:R-:W-:-:S07]  /*1810*/  LOP3.LUT R8, R8, R0, RZ, 0x3c, !PT ;  /* 0x0000000008087212 */ /* 0x000fce00078e3cff */
.L_x_23:
[----:B------:R-:W-:Y:S01]  /*1820*/  UMOV UR6, 0x400 ;  /* 0x0000040000067882 */ /* 0x000fe20000000000 */
[----:B------:R-:W-:Y:S01]  /*1830*/  SHF.L.U32 R0, R12, 0x1f, RZ ;  /* 0x0000001f0c007819 */ /* 0x000fe200000006ff */
[----:B--2---:R-:W-:Y:S02]  /*1840*/  ULEA UR6, UR48, UR6, 0x18 ;  /* 0x0000000630067291 */ /* 0x004fe4000f8ec0ff */
[----:B------:R-:W-:Y:S02]  /*1850*/  UISETP.GE.U32.AND UP0, UPT, UR47, 0xff, UPT ;  /* 0x000000ff2f00788c */ /* 0x000fe4000bf06070 */
[----:B------:R-:W-:Y:S02]  /*1860*/  ULEA UR4, UR5, UR6, 0x3 ;  /* 0x0000000605047291 */ /* 0x000fe4000f8e18ff */
[----:B------:R-:W-:Y:S02]  /*1870*/  USHF.L.U32 UR35, UR46, 0x6, URZ ;  /* 0x000000062e237899 */ /* 0x000fe400080006ff */
[----:B------:R-:W-:Y:S01]  /*1880*/  ULEA UR11, UR45, UR44, 0x6 ;  /* 0x0000002c2d0b7291 */ /* 0x000fe2000f8e30ff */
[----:B------:R-:W-:-:S04]  /*1890*/  UMOV UR13, URZ ;  /* 0x000000ff000d7c82 */ /* 0x000fc80008000000 */
[----:B------:R2:W3:Y:S01]  /*18a0*/  SYNCS.PHASECHK.TRANS64.TRYWAIT P0, [UR4+0x18], R0 ;  /* 0x00001800ff0075a7 */ /* 0x0004e20008001104 */
[----:B------:R-:W-:Y:S06]  /*18b0*/  BRA.U !UP0, `(.L_x_25) ;  /* 0x0000000108bc7547 */ /* 0x000fec000b800000 */
[----:B------:R-:W-:Y:S01]  /*18c0*/  UMOV UR7, URZ ;  /* 0x000000ff00077c82 */ /* 0x000fe20008000000 */
[----:B------:R-:W-:-:S05]  /*18d0*/  UMOV UR4, UR5 ;  /* 0x0000000500047c82 */ /* 0x000fca0008000000 */
.L_x_31:
[----:B------:R-:W-:Y:S01]  /*18e0*/  ULEA UR33, UR4, UR6, 0x3 ;  /* 0x0000000604217291 */ /* 0x000fe2000f8e18ff */
[----:B---3--:R-:W-:Y:S01]  /*18f0*/  @!P3 MOV R2, 0x4000 ;  /* 0x000040000002b802 */ /* 0x008fe20000000f00 */
[----:B-1-34-:R-:W-:Y:S10]  /*1900*/  @P0 BRA `(.L_x_26) ;  /* 0x00000000000c0947 */ /* 0x01aff40003800000 */
[----:B------:R-:W-:-:S04]  /*1910*/  SHF.L.U32 R3, R12, 0x1f, RZ ;  /* 0x0000001f0c037819 */ /* 0x000fc800000006ff */
[----:B------:R-:W3:Y:S02]  /*1920*/  SYNCS.PHASECHK.TRANS64.TRYWAIT P0, [UR33+0x18], R3 ;  /* 0x00001803ff0075a7 */ /* 0x000ee40008001121 */
[----:B---3--:R-:W-:Y:S05]  /*1930*/  @!P0 BRA `(.L_x_27) ;  /* 0x0000004c00bc8947 */ /* 0x008fea0003800000 */
.L_x_26:
[----:B------:R3:W-:Y:S01]  /*1940*/  @!P3 SYNCS.ARRIVE.TRANS64 RZ, [UR33], R2 ;  /* 0x00000002ffffb9a7 */ /* 0x0007e20008000021 */
[----:B------:R-:W-:-:S04]  /*1950*/  ULOP3.LUT UR5, UR25, 0x2, URZ, 0xfc, !UPT ;  /* 0x0000000219057892 */ /* 0x000fc8000f8efcff */
[----:B------:R-:W-:-:S09]  /*1960*/  UISETP.NE.AND UP0, UPT, UR5, 0x2, UPT ;  /* 0x000000020500788c */ /* 0x000fd2000bf05270 */
[----:B------:R-:W-:Y:S05]  /*1970*/  BRA.U UP0, `(.L_x_28) ;  /* 0x0000000100047547 */ /* 0x000fea000b800000 */
[----:B-1----:R-:W-:Y:S05]  /*1980*/  BPT.TRAP 0x1 ;  /* 0x000000040000795c */ /* 0x002fea0000300000 */
.L_x_28:
[----:B------:R-:W-:Y:S04]  /*1990*/  BSSY.RECONVERGENT B0, `(.L_x_29) ;  /* 0x0000003000007945 */ /* 0x000fe80003800200 */
[----:B------:R-:W-:Y:S05]  /*19a0*/  @P2 BRA `(.L_x_30) ;  /* 0x0000000000042947 */ /* 0x000fea0003800000 */
[----:B-1----:R-:W-:Y:S05]  /*19b0*/  BPT.TRAP 0x1 ;  /* 0x000000040000795c */ /* 0x002fea0000300000 */
.L_x_30:
[----:B-1----:R-:W-:Y:S05]  /*19c0*/  BSYNC.RECONVERGENT B0 ;  /* 0x0000000000007941 */ /* 0x002fea0003800200 */
.L_x_29:
[----:B------:R-:W-:Y:S02]  /*19d0*/  UIADD3 UR5, UPT, UPT, UR4, 0x1, URZ ;  /* 0x0000000104057890 */ /* 0x000fe4000fffe0ff */
[----:B------:R-:W-:Y:S02]  /*19e0*/  USHF.L.U32 UR34, UR7, 0x7, URZ ;  /* 0x0000000707227899 */ /* 0x000fe400080006ff */
[----:B------:R-:W-:Y:S02]  /*19f0*/  UISETP.NE.AND UP0, UPT, UR5, 0x3, UPT ;  /* 0x000000030500788c */ /* 0x000fe4000bf05270 */
[----:B------:R-:W-:Y:S02]  /*1a00*/  USHF.L.U32 UR32, UR4, 0xd, URZ ;  /* 0x0000000d04207899 */ /* 0x000fe400080006ff */
[----:B------:R-:W-:Y:S02]  /*1a10*/  USEL UR9, URZ, 0x1, UP0 ;  /* 0x00000001ff097887 */ /* 0x000fe40008000000 */
[----:B------:R-:W-:-:S02]  /*1a20*/  USEL UR5, UR5, URZ, UP0 ;  /* 0x000000ff05057287 */ /* 0x000fc40008000000 */
[----:B------:R-:W-:Y:S02]  /*1a30*/  UIADD3 UR14, UP0, UPT, UR28, 0x180, URZ ;  /* 0x000001801c0e7890 */ /* 0x000fe4000ff1e0ff */
[----:B------:R-:W-:Y:S01]  /*1a40*/  ULEA UR8, UR5, UR6, 0x3 ;  /* 0x0000000605087291 */ /* 0x000fe2000f8e18ff */
[----:B------:R-:W-:Y:S01]  /*1a50*/  LOP3.LUT R12, R12, UR9, RZ, 0x3c, !PT ;  /* 0x000000090c0c7c12 */ /* 0x000fe2000f8e3cff */
[----:B------:R-:W-:Y:S02]  /*1a60*/  UIADD3 UR7, UPT, UPT, UR7, 0x1, URZ ;  /* 0x0000000107077890 */ /* 0x000fe4000fffe0ff */
[----:B------:R-:W-:Y:S01]  /*1a70*/  UIADD3 UR16, UP1, UPT, UR28, 0x80, URZ ;  /* 0x000000801c107890 */ /* 0x000fe2000ff3e0ff */
[----:B--2---:R-:W-:Y:S01]  /*1a80*/  SHF.L.U32 R0, R12, 0x1f, RZ ;  /* 0x0000001f0c007819 */ /* 0x004fe200000006ff */
[----:B------:R-:W-:Y:S02]  /*1a90*/  UIADD3.X UR15, UPT, UPT, URZ, UR29, URZ, UP0, !UPT ;  /* 0x0000001dff0f7290 */ /* 0x000fe400087fe4ff */
[----:B------:R-:W-:Y:S01]  /*1aa0*/  UISETP.NE.AND UP0, UPT, UR7, UR21, UPT ;  /* 0x000000150700728c */ /* 0x000fe2000bf05270 */
[----:B------:R4:W1:Y:S01]  /*1ab0*/  SYNCS.PHASECHK.TRANS64.TRYWAIT P0, [UR8+0x18], R0 ;  /* 0x00001800ff0075a7 */ /* 0x0008620008001108 */
[----:B------:R-:W-:-:S02]  /*1ac0*/  ULOP3.LUT UR8, UR32, UR24, URZ, 0xfc, !UPT ;  /* 0x0000001820087292 */ /* 0x000fc4000f8efcff */
[----:B------:R-:W-:Y:S02]  /*1ad0*/  UIADD3.X UR17, UPT, UPT, URZ, UR29, URZ, UP1, !UPT ;  /* 0x0000001dff117290 */ /* 0x000fe40008ffe4ff */
[----:B------:R-:W-:Y:S02]  /*1ae0*/  UIADD3 UR32, UPT, UPT, UR6, 0x2400, UR32 ;  /* 0x0000240006207890 */ /* 0x000fe4000fffe020 */
[----:B------:R-:W-:Y:S01]  /*1af0*/  UIADD3 UR8, UPT, UPT, UR6, 0x8400, UR8 ;  /* 0x0000840006087890 */ /* 0x000fe2000fffe008 */
[----:B------:R-:W-:Y:S01]  /*1b00*/  UMOV UR18, 0x0 ;  /* 0x0000000000127882 */ /* 0x000fe20000000000 */
[----:B------:R-:W-:Y:S01]  /*1b10*/  UMOV UR19, 0x10000000 ;  /* 0x1000000000137882 */ /* 0x000fe20000000000 */
[----:B------:R-:W-:Y:S01]  /*1b20*/  UMOV UR4, 0x30000 ;  /* 0x0003000000047882 */ /* 0x000fe20000000000 */
[----:B------:R-:W-:Y:S01]  /*1b30*/  UMOV UR12, UR36 ;  /* 0x00000024000c7c82 */ /* 0x000fe20008000000 */
[----:B------:R-:W-:Y:S01]  /*1b40*/  UMOV UR9, UR33 ;  /* 0x0000002100097c82 */ /* 0x000fe20008000000 */
[----:B------:R-:W-:Y:S01]  /*1b50*/  UMOV UR10, UR34 ;  /* 0x00000022000a7c82 */ /* 0x000fe20008000000 */
[----:B------:R-:W-:Y:S01]  /*1b60*/  UTMALDG.3D [UR32], [UR16], desc[UR18] ;  /* 0x00001220100075b4 */ /* 0x000fe20008011000 */
[----:B------:R-:W-:Y:S01]  /*1b70*/  UMOV UR13, UR21 ;  /* 0x00000015000d7c82 */ /* 0x000fe20008000000 */
[----:B------:R2:W-:Y:S02]  /*1b80*/  UTMALDG.3D.MULTICAST [UR8], [UR14], UR4, desc[UR18] ;  /* 0x000012080e0073b4 */ /* 0x0005e40008011804 */
[----:B--2---:R-:W-:Y:S01]  /*1b90*/  UMOV UR4, UR5 ;  /* 0x0000000500047c82 */ /* 0x004fe20008000000 */
[----:B------:R-:W-:Y:S05]  /*1ba0*/  BRA.U UP0, `(.L_x_31) ;  /* 0xfffffffd004c7547 */ /* 0x000fea000b83ffff */
.L_x_25:
[----:B------:R-:W-:Y:S01]  /*1bb0*/  ULEA UR4, UR5, UR6, 0x3 ;  /* 0x0000000605047291 */ /* 0x000fe2000f8e18ff */
[----:B--2-4-:R-:W-:Y:S01]  /*1bc0*/  SHF.L.U32 R0, R12, 0x1f, RZ ;  /* 0x0000001f0c007819 */ /* 0x014fe200000006ff */
[----:B------:R-:W-:Y:S01]  /*1bd0*/  @!P1 SYNCS.ARRIVE.TRANS64.A1T0 RZ, [UR6+0x48], RZ ;  /* 0x000048ffffff99a7 */ /* 0x000fe20008100006 */
[----:B------:R-:W-:-:S06]  /*1be0*/  UISETP.GT.AND UP0, UPT, UR41, UR40, UPT ;  /* 0x000000282900728c */ /* 0x000fcc000bf04270 */
[----:B-1-3--:R1:W2:Y:S03]  /*1bf0*/  SYNCS.PHASECHK.TRANS64.TRYWAIT P0, [UR4+0x18], R0 ;  /* 0x00001800ff0075a7 */ /* 0x00a2a60008001104 */
[----:B------:R-:W-:Y:S05]  /*1c00*/  BRA.U !UP0, `(.L_x_32) ;  /* 0x0000000108c07547 */ /* 0x000fea000b800000 */
[----:B------:R-:W-:Y:S01]  /*1c10*/  UIADD3 UR26, UPT, UPT, UR43, UR13, URZ ;  /* 0x0000000d2b1a7290 */ /* 0x000fe2000fffe0ff */
[----:B------:R-:W-:-:S11]  /*1c20*/  UMOV UR4, UR5 ;  /* 0x0000000500047c82 */ /* 0x000fd60008000000 */
.L_x_38:
[----:B------:R-:W-:Y:S01]  /*1c30*/  ULEA UR17, UR4, UR6, 0x3 ;  /* 0x0000000604117291 */ /* 0x000fe2000f8e18ff */
[----:B--2---:R-:W-:Y:S01]  /*1c40*/  @!P3 MOV R2, 0x4000 ;  /* 0x000040000002b802 */ /* 0x004fe20000000f00 */
[----:B--234-:R-:W-:Y:S10]  /*1c50*/  @P0 BRA `(.L_x_33) ;  /* 0x00000000000c0947 */ /* 0x01cff40003800000 */
[----:B------:R-:W-:-:S04]  /*1c60*/  SHF.L.U32 R3, R12, 0x1f, RZ ;  /* 0x0000001f0c037819 */ /* 0x000fc800000006ff */
[----:B------:R-:W2:Y:S02]  /*1c70*/  SYNCS.PHASECHK.TRANS64.TRYWAIT P0, [UR17+0x18], R3 ;  /* 0x00001803ff0075a7 */ /* 0x000ea40008001111 */
[----:B--2---:R-:W-:Y:S05]  /*1c80*/  @!P0 BRA `(.L_x_34) ;  /* 0x0000004c00008947 */ /* 0x004fea0003800000 */
.L_x_33:
[----:B------:R2:W-:Y:S01]  /*1c90*/  @!P3 SYNCS.ARRIVE.TRANS64 RZ, [UR17], R2 ;  /* 0x00000002ffffb9a7 */ /* 0x0005e20008000011 */
[----:B------:R-:W-:-:S04]  /*1ca0*/  ULOP3.LUT UR5, UR25, 0x2, URZ, 0xfc, !UPT ;  /* 0x0000000219057892 */ /* 0x000fc8000f8efcff */
[----:B------:R-:W-:-:S09]  /*1cb0*/  UISETP.NE.AND UP0, UPT, UR5, 0x2, UPT ;  /* 0x000000020500788c */ /* 0x000fd2000bf05270 */
[----:B------:R-:W-:Y:S05]  /*1cc0*/  BRA.U UP0, `(.L_x_35) ;  /* 0x0000000100047547 */ /* 0x000fea000b800000 */
[----:B------:R-:W-:Y:S05]  /*1cd0*/  BPT.TRAP 0x1 ;  /* 0x000000040000795c */ /* 0x000fea0000300000 */
.L_x_35:
[----:B------:R-:W-:Y:S04]  /*1ce0*/  BSSY.RECONVERGENT B0, `(.L_x_36) ;  /* 0x0000003000007945 */ /* 0x000fe80003800200 */
[----:B------:R-:W-:Y:S05]  /*1cf0*/  @P2 BRA `(.L_x_37) ;  /* 0x0000000000042947 */ /* 0x000fea0003800000 */
[----:B------:R-:W-:Y:S05]  /*1d00*/  BPT.TRAP 0x1 ;  /* 0x000000040000795c */ /* 0x000fea0000300000 */
.L_x_37:
[----:B------:R-:W-:Y:S05]  /*1d10*/  BSYNC.RECONVERGENT B0 ;  /* 0x0000000000007941 */ /* 0x000fea0003800200 */
.L_x_36:
[----:B------:R-:W-:Y:S02]  /*1d20*/  UIADD3 UR5, UPT, UPT, UR4, 0x1, URZ ;  /* 0x0000000104057890 */ /* 0x000fe4000fffe0ff */
[----:B------:R-:W-:Y:S02]  /*1d30*/  USHF.L.U32 UR18, UR13, 0x7, URZ ;  /* 0x000000070d127899 */ /* 0x000fe400080006ff */
[----:B------:R-:W-:Y:S02]  /*1d40*/  UISETP.NE.AND UP0, UPT, UR5, 0x3, UPT ;  /* 0x000000030500788c */ /* 0x000fe4000bf05270 */
[----:B------:R-:W-:Y:S02]  /*1d50*/  USHF.L.U32 UR16, UR4, 0xd, URZ ;  /* 0x0000000d04107899 */ /* 0x000fe400080006ff */
[----:B------:R-:W-:Y:S02]  /*1d60*/  USEL UR8, URZ, 0x1, UP0 ;  /* 0x00000001ff087887 */ /* 0x000fe40008000000 */
[----:B------:R-:W-:-:S02]  /*1d70*/  USEL UR5, UR5, URZ, UP0 ;  /* 0x000000ff05057287 */ /* 0x000fc40008000000 */
[----:B------:R-:W-:Y:S02]  /*1d80*/  UIADD3 UR22, UP0, UPT, UR28, 0x180, URZ ;  /* 0x000001801c167890 */ /* 0x000fe4000ff1e0ff */
[----:B------:R-:W-:Y:S01]  /*1d90*/  UIADD3 UR13, UPT, UPT, UR13, 0x1, URZ ;  /* 0x000000010d0d7890 */ /* 0x000fe2000fffe0ff */
[----:B------:R-:W-:Y:S01]  /*1da0*/  LOP3.LUT R12, R12, UR8, RZ, 0x3c, !PT ;  /* 0x000000080c0c7c12 */ /* 0x000fe2000f8e3cff */
[----:B------:R-:W-:Y:S02]  /*1db0*/  UIADD3 UR14, UP1, UPT, UR28, 0x80, URZ ;  /* 0x000000801c0e7890 */ /* 0x000fe4000ff3e0ff */
[----:B------:R-:W-:Y:S01]  /*1dc0*/  UIADD3.X UR23, UPT, UPT, URZ, UR29, URZ, UP0, !UPT ;  /* 0x0000001dff177290 */ /* 0x000fe200087fe4ff */
[----:B-1----:R-:W-:Y:S01]  /*1dd0*/  SHF.L.U32 R0, R12, 0x1f, RZ ;  /* 0x0000001f0c007819 */ /* 0x002fe200000006ff */
[----:B------:R-:W-:Y:S02]  /*1de0*/  ULOP3.LUT UR8, UR16, UR24, URZ, 0xfc, !UPT ;  /* 0x0000001810087292 */ /* 0x000fe4000f8efcff */
[----:B------:R-:W-:-:S02]  /*1df0*/  UISETP.NE.AND UP0, UPT, UR13, UR26, UPT ;  /* 0x0000001a0d00728c */ /* 0x000fc4000bf05270 */
[----:B------:R-:W-:Y:S02]  /*1e00*/  ULEA UR7, UR5, UR6, 0x3 ;  /* 0x0000000605077291 */ /* 0x000fe4000f8e18ff */
[----:B------:R-:W-:Y:S02]  /*1e10*/  UIADD3 UR16, UPT, UPT, UR6, 0x2400, UR16 ;  /* 0x0000240006107890 */ /* 0x000fe4000fffe010 */
[----:B------:R-:W-:Y:S02]  /*1e20*/  UIADD3.X UR15, UPT, UPT, URZ, UR29, URZ, UP1, !UPT ;  /* 0x0000001dff0f7290 */ /* 0x000fe40008ffe4ff */
[----:B------:R-:W-:Y:S01]  /*1e30*/  UIADD3 UR8, UPT, UPT, UR6, 0x8400, UR8 ;  /* 0x0000840006087890 */ /* 0x000fe2000fffe008 */
[----:B------:R-:W-:Y:S01]  /*1e40*/  UMOV UR30, 0x0 ;  /* 0x00000000001e7882 */ /* 0x000fe20000000000 */
[----:B------:R-:W-:Y:S01]  /*1e50*/  UMOV UR31, 0x10000000 ;  /* 0x10000000001f7882 */ /* 0x000fe20000000000 */
[----:B------:R-:W-:Y:S01]  /*1e60*/  UMOV UR19, UR35 ;  /* 0x0000002300137c82 */ /* 0x000fe20008000000 */
[----:B------:R-:W-:Y:S01]  /*1e70*/  UMOV UR20, UR36 ;  /* 0x0000002400147c82 */ /* 0x000fe20008000000 */
[----:B------:R3:W4:Y:S01]  /*1e80*/  SYNCS.PHASECHK.TRANS64.TRYWAIT P0, [UR7+0x18], R0 ;  /* 0x00001800ff0075a7 */ /* 0x0007220008001107 */
[----:B------:R-:W-:Y:S01]  /*1e90*/  UMOV UR4, 0x30000 ;  /* 0x0003000000047882 */ /* 0x000fe20000000000 */
[----:B------:R-:W-:Y:S01]  /*1ea0*/  UMOV UR12, UR36 ;  /* 0x00000024000c7c82 */ /* 0x000fe20008000000 */
[----:B------:R-:W-:Y:S01]  /*1eb0*/  UMOV UR9, UR17 ;  /* 0x0000001100097c82 */ /* 0x000fe20008000000 */
[----:B------:R-:W-:Y:S01]  /*1ec0*/  UMOV UR10, UR18 ;  /* 0x00000012000a7c82 */ /* 0x000fe20008000000 */
[----:B------:R-:W-:Y:S01]  /*1ed0*/  UTMALDG.3D [UR16], [UR14], desc[UR30] ;  /* 0x00001e100e0075b4 */ /* 0x000fe20008011000 */
[----:B------:R1:W-:Y:S02]  /*1ee0*/  UTMALDG.3D.MULTICAST [UR8], [UR22], UR4, desc[UR30] ;  /* 0x00001e08160073b4 */ /* 0x0003e40008011804 */
[----:B-1----:R-:W-:Y:S01]  /*1ef0*/  UMOV UR4, UR5 ;  /* 0x0000000500047c82 */ /* 0x002fe20008000000 */
[----:B------:R-:W-:Y:S05]  /*1f00*/  BRA.U UP0, `(.L_x_38) ;  /* 0xfffffffd00487547 */ /* 0x000fea000b83ffff */
.L_x_32:
[C---:B------:R-:W-:Y:S01]  /*1f10*/  LEA R3, R11.reuse, UR6, 0x3 ;  /* 0x000000060b037c11 */ /* 0x040fe2000f8e18ff */
[----:B------:R-:W-:Y:S01]  /*1f20*/  NOP ;  /* 0x0000000000007918 */ /* 0x000fe20000000000 */
[----:B-1-3--:R-:W-:Y:S02]  /*1f30*/  SHF.L.U32 R0, R10, 0x1f, RZ ;  /* 0x0000001f0a007819 */ /* 0x00afe400000006ff */
[----:B------:R-:W-:Y:S02]  /*1f40*/  LEA R4, R11, UR6, 0x4 ;  /* 0x000000060b047c11 */ /* 0x000fe4000f8e20ff */
[----:B--2-4-:R-:W1:Y:S02]  /*1f50*/  SYNCS.PHASECHK.TRANS64.TRYWAIT P0, [R3+URZ+0x50], R0 ;  /* 0x00005000030075a7 */ /* 0x014e6400080011ff */
[----:B-1----:R-:W-:Y:S05]  /*1f60*/  @!P0 BRA `(.L_x_39) ;  /* 0x0000004800608947 */ /* 0x002fea0003800000 */
.L_x_104:
[----:B------:R-:W2:Y:S01]  /*1f70*/  LDS.128 R4, [R4+0xe0] ;  /* 0x0000e00004047984 */ /* 0x000ea20000000c00 */
[----:B------:R-:W-:Y:S01]  /*1f80*/  UISETP.GE.AND UP0, UPT, UR42, 0x1, UPT ;  /* 0x000000012a00788c */ /* 0x000fe2000bf06270 */
[----:B------:R-:W-:Y:S01]  /*1f90*/  @!PT LDS RZ, [RZ] ;  /* 0x00000000fffff984 */ /* 0x000fe20000000800 */
[----:B------:R-:W-:Y:S01]  /*1fa0*/  @!PT LDS RZ, [RZ] ;  /* 0x00000000fffff984 */ /* 0x000fe20000000800 */
[----:B------:R-:W-:Y:S01]  /*1fb0*/  @!PT LDS RZ, [RZ] ;  /* 0x00000000fffff984 */ /* 0x000fe20000000800 */
[----:B------:R-:W-:Y:S01]  /*1fc0*/  @!PT LDS RZ, [RZ] ;  /* 0x00000000fffff984 */ /* 0x000fe20000000800 */
[----:B------:R3:W-:Y:S06]  /*1fd0*/  MEMBAR.ALL.CTA ;  /* 0x0000000000007992 */ /* 0x0007ec0000008000 */
[----:B---3--:R-:W3:Y:S01]  /*1fe0*/  FENCE.VIEW.ASYNC.S ;  /* 0x00000000000073c6 */ /* 0x008ee20000000000 */
[----:B--2---:R-:W-:-:S13]  /*1ff0*/  LOP3.LUT P0, RZ, R6, 0x1, RZ, 0xc0, !PT ;  /* 0x0000000106ff7812 */ /* 0x004fda000780c0ff */
[----:B---3--:R-:W-:Y:S01]  /*2000*/  VOTEU.ANY UP1, P0 ;  /* 0x0000000000ff7886 */ /* 0x008fe20000020100 */
[----:B------:R-:W-:-:S13]  /*2010*/  PLOP3.LUT P0, PT, PT, PT, UP1, 0x80, 0x8 ;  /* 0x000000000008781c */ /* 0x000fda0003f0f018 */
[----:B-1----:R-:W-:Y:S02]  /*2020*/  @P0 LOP3.LUT R0, R5, 0xffff, RZ, 0xc0, !PT ;  /* 0x0000ffff05000812 */ /* 0x002fe400078ec0ff */
[----:B------:R-:W-:Y:S02]  /*2030*/  @P0 MOV R2, R4 ;  /* 0x0000000400020202 */ /* 0x000fe40000000f00 */
[----:B------:R-:W-:Y:S01]  /*2040*/  @P0 R2UR UR7, R0 ;  /* 0x00000000000702ca */ /* 0x000fe200000e0000 */
[----:B------:R-:W-:Y:S01]  /*2050*/  VIADD R0, R3, 0x60 ;  /* 0x0000006003007836 */ /* 0x000fe20000000000 */
[----:B------:R-:W-:Y:S02]  /*2060*/  @P0 SHF.R.U32.HI R4, RZ, 0x10, R5 ;  /* 0x00000010ff040819 */ /* 0x000fe40000011605 */
[----:B------:R-:W-:Y:S02]  /*2070*/  @P0 R2UR UR8, R2 ;  /* 0x00000000020802ca */ /* 0x000fe400000e0000 */
[----:B------:R-:W-:-:S02]  /*2080*/  PRMT R0, RZ, 0x654, R0 ;  /* 0x00000654ff007816 */ /* 0x000fc40000000000 */
[----:B------:R-:W-:Y:S02]  /*2090*/  @P0 R2UR UR4, R4 ;  /* 0x00000000040402ca */ /* 0x000fe400000e0000 */
[----:B------:R1:W-:Y:S03]  /*20a0*/  SYNCS.ARRIVE.TRANS64.RED.A1T0 RZ, [R0+URZ], RZ ;  /* 0x000000ff00ff79a7 */ /* 0x0003e600081004ff */
[----:B------:R-:W-:-:S04]  /*20b0*/  @UP1 UMOV UR27, UR7 ;  /* 0x00000007001b1c82 */ /* 0x000fc80008000000 */
[----:B------:R-:W-:-:S04]  /*20c0*/  @UP1 UMOV UR37, UR8 ;  /* 0x0000000800251c82 */ /* 0x000fc80008000000 */
[----:B------:R-:W-:Y:S01]  /*20d0*/  @UP1 UMOV UR36, UR4 ;  /* 0x0000000400241c82 */ /* 0x000fe20008000000 */
[----:B------:R-:W-:Y:S05]  /*20e0*/  BRA.U !UP0, `(.L_x_40) ;  /* 0x0000000108d47547 */ /* 0x000fea000b800000 */
[----:B------:R-:W2:Y:S01]  /*20f0*/  LDCU.128 UR12, c[0x0][0xb10] ;  /* 0x00016200ff0c77ac */ /* 0x000ea20008000c00 */
[----:B------:R-:W3:Y:S01]  /*2100*/  LDCU UR26, c[0x0][0xb20] ;  /* 0x00016400ff1a77ac */ /* 0x000ee20008000800 */
[----:B------:R-:W4:Y:S01]  /*2110*/  LDCU UR20, c[0x0][0xb0c] ;  /* 0x00016180ff1477ac */ /* 0x000f220008000800 */
[----:B------:R-:W1:Y:S01]  /*2120*/  LDCU.64 UR10, c[0x0][0xb28] ;  /* 0x00016500ff0a77ac */ /* 0x000e620008000a00 */
[----:B------:R-:W-:Y:S02]  /*2130*/  UISETP.NE.AND UP3, UPT, UR42, 0x1, UPT ;  /* 0x000000012a00788c */ /* 0x000fe4000bf65270 */
[----:B--2---:R-:W-:Y:S02]  /*2140*/  UIMAD.WIDE.U32 UR16, UR38, UR15, URZ ;  /* 0x0000000f261072a5 */ /* 0x004fe4000f8e00ff */
[----:B------:R-:W-:Y:S02]  /*2150*/  UIMAD.WIDE.U32 UR8, UR39, UR12, URZ ;  /* 0x0000000c270872a5 */ /* 0x000fe4000f8e00ff */
[----:B------:R-:W-:-:S02]  /*2160*/  UISETP.NE.AND UP0, UPT, UR14, 0x1, UPT ;  /* 0x000000010e00788c */ /* 0x000fc4000bf05270 */
[----:B------:R-:W-:Y:S01]  /*2170*/  UIMAD.WIDE.U32 UR22, UR27, UR15, URZ ;  /* 0x0000000f1b1672a5 */ /* 0x000fe2000f8e00ff */
[----:B------:R-:W-:Y:S02]  /*2180*/  UMOV UR16, UR17 ;  /* 0x0000001100107c82 */ /* 0x000fe40008000000 */
[----:B------:R-:W-:Y:S01]  /*2190*/  UMOV UR8, UR9 ;  /* 0x0000000900087c82 */ /* 0x000fe20008000000 */
[----:B---3--:R-:W-:Y:S02]  /*21a0*/  USHF.R.U32.HI UR16, URZ, UR26, UR16 ;  /* 0x0000001aff107299 */ /* 0x008fe40008011610 */
[----:B----4-:R-:W-:Y:S02]  /*21b0*/  UISETP.NE.AND UP2, UPT, UR20, 0x1, UPT ;  /* 0x000000011400788c */ /* 0x010fe4000bf45270 */
[----:B------:R-:W-:Y:S02]  /*21c0*/  USHF.R.U32.HI UR8, URZ, UR13, UR8 ;  /* 0x0000000dff087299 */ /* 0x000fe40008011608 */
[----:B------:R-:W-:-:S02]  /*21d0*/  USEL UR7, UR38, UR16, !UP0 ;  /* 0x0000001026077287 */ /* 0x000fc4000c000000 */
[----:B------:R-:W-:Y:S02]  /*21e0*/  USEL UR8, UR39, UR8, !UP2 ;  /* 0x0000000827087287 */ /* 0x000fe4000d000000 */
[----:B-1----:R-:W-:Y:S01]  /*21f0*/  UIMAD.WIDE.U32 UR16, UR7, UR10, URZ ;  /* 0x0000000a071072a5 */ /* 0x002fe2000f8e00ff */
[----:B------:R-:W-:Y:S01]  /*2200*/  UMOV UR4, UR23 ;  /* 0x0000001700047c82 */ /* 0x000fe20008000000 */
[----:B------:R-:W-:Y:S02]  /*2210*/  UIMAD.WIDE.U32 UR18, UR37, UR12, URZ ;  /* 0x0000000c251272a5 */ /* 0x000fe4000f8e00ff */
[----:B------:R-:W-:-:S03]  /*2220*/  UIMAD.WIDE.U32 UR22, UR8, UR10, URZ ;  /* 0x0000000a081672a5 */ /* 0x000fc6000f8e00ff */
[----:B------:R-:W-:Y:S01]  /*2230*/  UMOV UR16, UR17 ;  /* 0x0000001100107c82 */ /* 0x000fe20008000000 */
[----:B------:R-:W-:Y:S02]  /*2240*/  USHF.R.U32.HI UR4, URZ, UR26, UR4 ;  /* 0x0000001aff047299 */ /* 0x000fe40008011604 */
[----:B------:R-:W-:Y:S01]  /*2250*/  @UP3 USHF.R.U32.HI UR7, URZ, UR11, UR16 ;  /* 0x0000000bff073299 */ /* 0x000fe20008011610 */
[----:B------:R-:W-:Y:S01]  /*2260*/  UMOV UR18, UR19 ;  /* 0x0000001300127c82 */ /* 0x000fe20008000000 */
[----:B------:R-:W-:Y:S01]  /*2270*/  UMOV UR22, UR23 ;  /* 0x0000001700167c82 */ /* 0x000fe20008000000 */
[----:B------:R-:W-:Y:S02]  /*2280*/  USHF.R.U32.HI UR13, URZ, UR13, UR18 ;  /* 0x0000000dff0d7299 */ /* 0x000fe40008011612 */
[----:B------:R-:W-:Y:S02]  /*2290*/  USEL UR4, UR27, UR4, !UP0 ;  /* 0x000000041b047287 */ /* 0x000fe4000c000000 */
[----:B------:R-:W-:-:S02]  /*22a0*/  @UP3 USHF.R.U32.HI UR8, URZ, UR11, UR22 ;  /* 0x0000000bff083299 */ /* 0x000fc40008011616 */
[----:B------:R-:W-:Y:S02]  /*22b0*/  UIMAD UR9, UR42, UR7, URZ ;  /* 0x000000072a0972a4 */ /* 0x000fe4000f8e02ff */
[----:B------:R-:W-:Y:S02]  /*22c0*/  USEL UR7, UR37, UR13, !UP2 ;  /* 0x0000000d25077287 */ /* 0x000fe4000d000000 */
[----:B------:R-:W-:Y:S02]  /*22d0*/  UIMAD UR12, UR42, UR8, URZ ;  /* 0x000000082a0c72a4 */ /* 0x000fe4000f8e02ff */
[----:B------:R-:W-:Y:S02]  /*22e0*/  UISETP.GE.AND UP0, UPT, UR4, UR9, UPT ;  /* 0x000000090400728c */ /* 0x000fe4000bf06270 */
[----:B------:R-:W-:Y:S02]  /*22f0*/  UIMAD.WIDE.U32 UR16, UR4, UR10, URZ ;  /* 0x0000000a041072a5 */ /* 0x000fe4000f8e00ff */
[----:B------:R-:W-:-:S02]  /*2300*/  UISETP.GE.OR UP0, UPT, UR7, UR12, UP0 ;  /* 0x0000000c0700728c */ /* 0x000fc40008706670 */
[----:B------:R-:W-:Y:S02]  /*2310*/  UIMAD.WIDE.U32 UR12, UR7, UR10, URZ ;  /* 0x0000000a070c72a5 */ /* 0x000fe4000f8e00ff */
[----:B------:R-:W-:Y:S01]  /*2320*/  UIADD3 UR15, UPT, UPT, -UR4, URZ, URZ ;  /* 0x000000ff040f7290 */ /* 0x000fe2000fffe1ff */
[----:B------:R-:W-:Y:S01]  /*2330*/  UMOV UR10, UR17 ;  /* 0x00000011000a7c82 */ /* 0x000fe20008000000 */
[----:B------:R-:W-:Y:S02]  /*2340*/  UIADD3 UR12, UPT, UPT, -UR7, URZ, URZ ;  /* 0x000000ff070c7290 */ /* 0x000fe4000fffe1ff */
[----:B------:R-:W-:-:S03]  /*2350*/  USHF.R.U32.HI UR10, URZ, UR11, UR10 ;  /* 0x0000000bff0a7299 */ /* 0x000fc6000801160a */
[----:B------:R-:W-:Y:S01]  /*2360*/  @!UP0 UMOV UR9, UR13 ;  /* 0x0000000d00098c82 */ /* 0x000fe20008000000 */
[----:B------:R-:W-:Y:S02]  /*2370*/  UIMAD UR15, UR14, UR15, UR27 ;  /* 0x0000000f0e0f72a4 */ /* 0x000fe4000f8e021b */
[----:B------:R-:W-:Y:S02]  /*2380*/  USEL UR10, UR4, UR10, !UP3 ;  /* 0x0000000a040a7287 */ /* 0x000fe4000d800000 */
[----:B------:R-:W-:Y:S02]  /*2390*/  @!UP0 USHF.R.U32.HI UR9, URZ, UR11, UR9 ;  /* 0x0000000bff098299 */ /* 0x000fe40008011609 */
[----:B------:R-:W-:Y:S02]  /*23a0*/  UIADD3 UR11, UPT, UPT, -UR10, URZ, URZ ;  /* 0x000000ff0a0b7290 */ /* 0x000fe4000fffe1ff */
[----:B------:R-:W-:Y:S02]  /*23b0*/  @!UP0 USEL UR9, UR7, UR9, !UP3 ;  /* 0x0000000907098287 */ /* 0x000fe4000d800000 */
[----:B------:R-:W-:-:S02]  /*23c0*/  UIMAD UR11, UR42, UR11, UR4 ;  /* 0x0000000b2a0b72a4 */ /* 0x000fc4000f8e0204 */
[----:B------:R-:W-:Y:S02]  /*23d0*/  @!UP0 UIADD3 UR10, UPT, UPT, UR10, -UR9, URZ ;  /* 0x800000090a0a8290 */ /* 0x000fe4000fffe0ff */
[----:B------:R-:W-:Y:S02]  /*23e0*/  @!UP0 UIMAD UR9, UR11, UR8, UR9 ;  /* 0x000000080b0982a4 */ /* 0x000fe4000f8e0209 */
[----:B------:R-:W-:Y:S02]  /*23f0*/  @!UP0 UIMAD UR4, UR42, UR10, UR7 ;  /* 0x0000000a2a0482a4 */ /* 0x000fe4000f8e0207 */
[----:B------:R-:W-:Y:S02]  /*2400*/  UIMAD UR8, UR20, UR12, UR37 ;  /* 0x0000000c140872a4 */ /* 0x000fe4000f8e0225 */
[----:B------:R-:W-:Y:S01]  /*2410*/  UIMAD UR27, UR4, UR14, UR15 ;  /* 0x0000000e041b72a4 */ /* 0x000fe2000f8e020f */
[----:B------:R-:W-:Y:S02]  /*2420*/  @!UP0 UMOV UR7, UR9 ;  /* 0x0000000900078c82 */ /* 0x000fe40008000000 */
[----:B------:R-:W-:-:S12]  /*2430*/  UIMAD UR37, UR7, UR20, UR8 ;  /* 0x00000014072572a4 */ /* 0x000fd8000f8e0208 */
.L_x_40:
[----:B------:R-:W2:Y:S02]  /*2440*/  LDCU UR4, c[0x0][0xb30] ;  /* 0x00016600ff0477ac */ /* 0x000ea40008000800 */
[----:B--2---:R-:W-:-:S09]  /*2450*/  UISETP.NE.AND UP0, UPT, UR4, 0x1, UPT ;  /* 0x000000010400788c */ /* 0x004fd2000bf05270 */
[----:B------:R-:W-:Y:S05]  /*2460*/  BRA.U UP0, `(.L_x_41) ;  /* 0x0000000100447547 */ /* 0x000fea000b800000 */
[----:B------:R-:W2:Y:S01]  /*2470*/  LDCU.128 UR12, c[0x0][0xb10] ;  /* 0x00016200ff0c77ac */ /* 0x000ea20008000c00 */
[----:B------:R-:W3:Y:S01]  /*2480*/  LDCU UR16, c[0x0][0xb0c] ;  /* 0x00016180ff1077ac */ /* 0x000ee20008000800 */
[----:B------:R-:W4:Y:S01]  /*2490*/  LDCU UR17, c[0x0][0xb20] ;  /* 0x00016400ff1177ac */ /* 0x000f220008000800 */
[----:B--2---:R-:W-:Y:S02]  /*24a0*/  UIMAD.WIDE.U32 UR10, UR37, UR12, URZ ;  /* 0x0000000c250a72a5 */ /* 0x004fe4000f8e00ff */
[----:B------:R-:W-:Y:S02]  /*24b0*/  UIMAD.WIDE.U32 UR8, UR27, UR15, URZ ;  /* 0x0000000f1b0872a5 */ /* 0x000fe4000f8e00ff */
[----:B---3--:R-:W-:Y:S02]  /*24c0*/  UISETP.NE.AND UP2, UPT, UR16, 0x1, UPT ;  /* 0x000000011000788c */ /* 0x008fe4000bf45270 */
[----:B------:R-:W-:Y:S01]  /*24d0*/  UISETP.NE.AND UP0, UPT, UR14, 0x1, UPT ;  /* 0x000000010e00788c */ /* 0x000fe2000bf05270 */
[----:B------:R-:W-:-:S02]  /*24e0*/  UMOV UR7, UR11 ;  /* 0x0000000b00077c82 */ /* 0x000fc40008000000 */
[----:B------:R-:W-:Y:S01]  /*24f0*/  UMOV UR4, UR9 ;  /* 0x0000000900047c82 */ /* 0x000fe20008000000 */
[----:B------:R-:W-:Y:S02]  /*2500*/  USHF.R.U32.HI UR7, URZ, UR13, UR7 ;  /* 0x0000000dff077299 */ /* 0x000fe40008011607 */
[----:B----4-:R-:W-:Y:S02]  /*2510*/  USHF.R.U32.HI UR4, URZ, UR17, UR4 ;  /* 0x00000011ff047299 */ /* 0x010fe40008011604 */
[----:B------:R-:W-:Y:S02]  /*2520*/  USEL UR7, UR37, UR7, !UP2 ;  /* 0x0000000725077287 */ /* 0x000fe4000d000000 */
[----:B------:R-:W-:-:S04]  /*2530*/  USEL UR4, UR27, UR4, !UP0 ;  /* 0x000000041b047287 */ /* 0x000fc8000c000000 */
[----:B------:R-:W-:Y:S02]  /*2540*/  UIADD3 UR8, UPT, UPT, UR7, -UR4, URZ ;  /* 0x8000000407087290 */ /* 0x000fe4000fffe0ff */
[----:B------:R-:W-:Y:S02]  /*2550*/  UIADD3 UR4, UPT, UPT, -UR7, UR4, URZ ;  /* 0x0000000407047290 */ /* 0x000fe4000fffe1ff */
[----:B------:R-:W-:Y:S02]  /*2560*/  UIMAD UR27, UR8, UR14, UR27 ;  /* 0x0000000e081b72a4 */ /* 0x000fe4000f8e021b */
[----:B------:R-:W-:-:S12]  /*2570*/  UIMAD UR37, UR4, UR16, UR37 ;  /* 0x00000010042572a4 */ /* 0x000fd8000f8e0225 */
.L_x_41:
[----:B------:R-:W-:Y:S01]  /*2580*/  VIADD R11, R11, 0x1 ;  /* 0x000000010b0b7836 */ /* 0x000fe20000000000 */
[----:B------:R-:W-:Y:S01]  /*2590*/  PLOP3.LUT P1, PT, PT, PT, PT, 0x80, 0x8 ;  /* 0x000000000008781c */ /* 0x000fe20003f2f070 */
[----:B------:R-:W-:Y:S02]  /*25a0*/  UIADD3 UR46, UPT, UPT, UR37, UR60, URZ ;  /* 0x0000003c252e7290 */ /* 0x000fe4000fffe0ff */
[----:B------:R-:W-:Y:S01]  /*25b0*/  UIADD3 UR45, UPT, UPT, UR27, UR57, URZ ;  /* 0x000000391b2d7290 */ /* 0x000fe2000fffe0ff */
[----:B------:R-:W-:-:S04]  /*25c0*/  ISETP.NE.AND P0, PT, R11, 0x2, PT ;  /* 0x000000020b00780c */ /* 0x000fc80003f05270 */
[----:B-1----:R-:W-:Y:S02]  /*25d0*/  SEL R0, RZ, 0x1, P0 ;  /* 0x00000001ff007807 */ /* 0x002fe40000000000 */
[----:B------:R-:W-:Y:S02]  /*25e0*/  SEL R11, R11, RZ, P0 ;  /* 0x000000ff0b0b7207 */ /* 0x000fe40000000000 */
[----:B------:R-:W-:Y:S01]  /*25f0*/  LOP3.LUT R10, R10, R0, RZ, 0x3c, !PT ;  /* 0x000000000a0a7212 */ /* 0x000fe200078e3cff */
[----:B------:R-:W-:Y:S06]  /*2600*/  BRA.U UP1, `(.L_x_42) ;  /* 0xfffffff101447547 */ /* 0x000fec000b83ffff */
[----:B------:R-:W-:Y:S01]  /*2610*/  UIADD3 UR6, UPT, UPT, UR6, 0x18, URZ ;  /* 0x0000001806067890 */ /* 0x000fe2000fffe0ff */
[----:B------:R-:W-:-:S03]  /*2620*/  SHF.L.U32 R2, R12, 0x1f, RZ ;  /* 0x0000001f0c027819 */ /* 0x000fc600000006ff */
[----:B------:R-:W-:-:S09]  /*2630*/  ULEA UR4, UR5, UR6, 0x3 ;  /* 0x0000000605047291 */ /* 0x000fd2000f8e18ff */
[----:B------:R-:W1:Y:S02]  /*2640*/  SYNCS.PHASECHK.TRANS64.TRYWAIT P0, [UR4], R2 ;  /* 0x00000002ff0075a7 */ /* 0x000e640008001104 */
[----:B-1----:R-:W-:Y:S05]  /*2650*/  @!P0 BRA `(.L_x_43) ;  /* 0x0000004000b88947 */ /* 0x002fea0003800000 */
.L_x_106:
[----:B------:R-:W-:-:S04]  /*2660*/  UIADD3 UR4, UPT, UPT, UR5, 0x1, URZ ;  /* 0x0000000105047890 */ /* 0x000fc8000fffe0ff */
[----:B------:R-:W-:-:S04]  /*2670*/  UISETP.NE.AND UP0, UPT, UR4, 0x3, UPT ;  /* 0x000000030400788c */ /* 0x000fc8000bf05270 */
[----:B------:R-:W-:Y:S02]  /*2680*/  USEL UR7, URZ, 0x1, UP0 ;  /* 0x00000001ff077887 */ /* 0x000fe40008000000 */
[----:B------:R-:W-:-:S04]  /*2690*/  USEL UR4, UR4, URZ, UP0 ;  /* 0x000000ff04047287 */ /* 0x000fc80008000000 */
[----:B------:R-:W-:Y:S01]  /*26a0*/  ULEA UR5, UR4, UR6, 0x3 ;  /* 0x0000000604057291 */ /* 0x000fe2000f8e18ff */
[----:B------:R-:W-:-:S04]  /*26b0*/  LOP3.LUT R12, R12, UR7, RZ, 0x3c, !PT ;  /* 0x000000070c0c7c12 */ /* 0x000fc8000f8e3cff */
[----:B-1----:R-:W-:-:S04]  /*26c0*/  SHF.L.U32 R2, R12, 0x1f, RZ ;  /* 0x0000001f0c027819 */ /* 0x002fc800000006ff */
[----:B------:R-:W1:Y:S02]  /*26d0*/  SYNCS.PHASECHK.TRANS64.TRYWAIT P0, [UR5], R2 ;  /* 0x00000002ff0075a7 */ /* 0x000e640008001105 */
[----:B-1----:R-:W-:Y:S05]  /*26e0*/  @!P0 BRA `(.L_x_44) ;  /* 0x0000004000ac8947 */ /* 0x002fea0003800000 */
.L_x_108:
[----:B------:R-:W-:-:S04]  /*26f0*/  UIADD3 UR4, UPT, UPT, UR4, 0x1, URZ ;  /* 0x0000000104047890 */ /* 0x000fc8000fffe0ff */
[----:B------:R-:W-:-:S04]  /*2700*/  UISETP.NE.AND UP0, UPT, UR4, 0x3, UPT ;  /* 0x000000030400788c */ /* 0x000fc8000bf05270 */
[----:B------:R-:W-:Y:S02]  /*2710*/  USEL UR5, URZ, 0x1, UP0 ;  /* 0x00000001ff057887 */ /* 0x000fe40008000000 */
[----:B------:R-:W-:-:S04]  /*2720*/  USEL UR4, UR4, URZ, UP0 ;  /* 0x000000ff04047287 */ /* 0x000fc80008000000 */
[----:B------:R-:W-:Y:S01]  /*2730*/  ULEA UR4, UR4, UR6, 0x3 ;  /* 0x0000000604047291 */ /* 0x000fe2000f8e18ff */
[----:B-1----:R-:W-:-:S04]  /*2740*/  LOP3.LUT R2, R12, UR5, RZ, 0x3c, !PT ;  /* 0x000000050c027c12 */ /* 0x002fc8000f8e3cff */
[----:B------:R-:W-:Y:S01]  /*2750*/  SHF.L.U32 R2, R2, 0x1f, RZ ;  /* 0x0000001f02027819 */ /* 0x000fe200000006ff */
[----:B------:R-:W-:-:S07]  /*2760*/  IMAD.U32 R0, RZ, RZ, UR4 ;  /* 0x00000004ff007e24 */ /* 0x000fce000f8e00ff */
.L_x_45:
[----:B-1----:R1:W2:Y:S02]  /*2770*/  SYNCS.PHASECHK.TRANS64.TRYWAIT P0, [R0+URZ], R2 ;  /* 0x00000002000075a7 */ /* 0x0022a400080011ff */
[----:B--2---:R-:W-:Y:S05]  /*2780*/  @!P0 NANOSLEEP.SYNCS 0x989680 ;  /* 0x009896800000895d */ /* 0x004fea0003900000 */
[----:B------:R-:W2:Y:S02]  /*2790*/  @!P0 SYNCS.PHASECHK.TRANS64 P0, [R0+URZ], R2 ;  /* 0x00000002000085a7 */ /* 0x000ea400080010ff */
[----:B--2---:R-:W-:Y:S05]  /*27a0*/  @P0 EXIT ;  /* 0x000000000000094d */ /* 0x004fea0003800000 */
[----:B------:R-:W-:Y:S05]  /*27b0*/  BRA `(.L_x_45) ;  /* 0xfffffffc00ec7947 */ /* 0x000fea000383ffff */
.L_x_22:
[----:B------:R-:W-:-:S04]  /*27c0*/  UISETP.NE.AND UP0, UPT, UR48, URZ, UPT ;  /* 0x000000ff3000728c */ /* 0x000fc8000bf05270 */
[----:B------:R-:W-:-:S09]  /*27d0*/  UISETP.NE.OR UP0, UPT, UR18, 0x1, UP0 ;  /* 0x000000011200788c */ /* 0x000fd20008705670 */
[----:B------:R-:W-:Y:S05]  /*27e0*/  BRA.U UP0, `(.L_x_46) ;  /* 0x0000000500487547 */ /* 0x000fea000b800000 */
[----:B------:R-:W-:Y:S01]  /*27f0*/  ISETP.GE.U32.AND P2, PT, R0, 0x2, PT ;  /* 0x000000020000780c */ /* 0x000fe20003f46070 */
[----:B------:R-:W-:Y:S01]  /*2800*/  IMAD.MOV.U32 R12, RZ, RZ, 0x1 ;  /* 0x00000001ff0c7424 */ /* 0x000fe200078e00ff */
[----:B------:R-:W-:Y:S02]  /*2810*/  CS2R R10, SRZ ;  /* 0x00000000000a7805 */ /* 0x000fe4000001ff00 */
[----:B------:R-:W-:Y:S01]  /*2820*/  CS2R R8, SRZ ;  /* 0x0000000000087805 */ /* 0x000fe2000001ff00 */
[----:B------:R-:W-:Y:S01]  /*2830*/  UMOV UR6, 0x400 ;  /* 0x0000040000067882 */ /* 0x000fe20000000000 */
[----:B------:R-:W-:Y:S01]  /*2840*/  UMOV UR5, URZ ;  /* 0x000000ff00057c82 */ /* 0x000fe20008000000 */
[----:B------:R-:W-:-:S12]  /*2850*/  ULEA UR6, UR48, UR6, 0x18 ;  /* 0x0000000630067291 */ /* 0x000fd8000f8ec0ff */
.L_x_50:
[----:B------:R-:W-:Y:S02]  /*2860*/  LEA R2, R8, UR6, 0x3 ;  /* 0x0000000608027c11 */ /* 0x000fe4000f8e18ff */
[----:B------:R-:W-:-:S03]  /*2870*/  SHF.L.U32 R4, R9, 0x1f, RZ ;  /* 0x0000001f09047819 */ /* 0x000fc600000006ff */
[----:B------:R-:W-:Y:S01]  /*2880*/  VIADD R5, R2, 0xc0 ;  /* 0x000000c002057836 */ /* 0x000fe20000000000 */
[----:B------:R-:W2:Y:S02]  /*2890*/  SYNCS.PHASECHK.TRANS64.TRYWAIT P0, [R2+URZ+0xb0], R4 ;  /* 0x0000b004020075a7 */ /* 0x000ea400080011ff */
[----:B--2---:R-:W-:Y:S05]  /*28a0*/  @!P0 BRA `(.L_x_47) ;  /* 0x0000004000548947 */ /* 0x004fea0003800000 */
.L_x_109:
[----:B------:R-:W-:Y:S01]  /*28b0*/  ULEA UR4, UR5, UR6, 0x3 ;  /* 0x0000000605047291 */ /* 0x000fe2000f8e18ff */
[----:B--2---:R-:W-:Y:S01]  /*28c0*/  PRMT R2, RZ, 0x654, R5 ;  /* 0x00000654ff027816 */ /* 0x004fe20000000005 */
[----:B------:R-:W-:Y:S01]  /*28d0*/  @!P2 IMAD.MOV.U32 R4, RZ, RZ, 0x10 ;  /* 0x00000010ff04a424 */ /* 0x000fe200078e00ff */
[----:B------:R-:W-:Y:S01]  /*28e0*/  SHF.L.U32 R5, R12, 0x1f, RZ ;  /* 0x0000001f0c057819 */ /* 0x000fe200000006ff */
[----:B------:R-:W-:Y:S01]  /*28f0*/  UIADD3 UR7, UPT, UPT, UR4, 0x50, URZ ;  /* 0x0000005004077890 */ /* 0x000fe2000fffe0ff */
[----:B------:R2:W-:Y:S05]  /*2900*/  SYNCS.ARRIVE.TRANS64.RED.A1T0 RZ, [R2+URZ], RZ ;  /* 0x000000ff02ff79a7 */ /* 0x0005ea00081004ff */
[----:B------:R-:W-:Y:S01]  /*2910*/  IMAD.U32 R6, RZ, RZ, UR7 ;  /* 0x00000007ff067e24 */ /* 0x000fe2000f8e00ff */
[----:B------:R-:W3:Y:S04]  /*2920*/  SYNCS.PHASECHK.TRANS64.TRYWAIT P0, [UR4+0x60], R5 ;  /* 0x00006005ff0075a7 */ /* 0x000ee80008001104 */
[----:B------:R-:W-:Y:S01]  /*2930*/  PRMT R6, R0, 0x654, R6 ;  /* 0x0000065400067816 */ /* 0x000fe20000000006 */
[----:B--23--:R-:W-:Y:S06]  /*2940*/  @!P0 BRA `(.L_x_48) ;  /* 0x0000004000408947 */ /* 0x00cfec0003800000 */
.L_x_111:
[----:B------:R-:W-:Y:S01]  /*2950*/  ULEA UR8, UR5, UR6, 0x4 ;  /* 0x0000000605087291 */ /* 0x000fe2000f8e20ff */
[----:B------:R-:W-:Y:S01]  /*2960*/  SEL R3, R6, R3, !P2 ;  /* 0x0000000306037207 */ /* 0x000fe20005000000 */
[----:B------:R-:W-:Y:S01]  /*2970*/  UIADD3 UR9, UPT, UPT, UR4, 0x50, URZ ;  /* 0x0000005004097890 */ /* 0x000fe2000fffe0ff */
[----:B--2---:R-:W-:Y:S01]  /*2980*/  LEA R2, R11, UR6, 0x3 ;  /* 0x000000060b027c11 */ /* 0x004fe2000f8e18ff */
[----:B------:R-:W-:Y:S01]  /*2990*/  UIADD3 UR8, UPT, UPT, UR8, 0xe0, URZ ;  /* 0x000000e008087890 */ /* 0x000fe2000fffe0ff */
[----:B------:R2:W-:Y:S01]  /*29a0*/  @!P2 SYNCS.ARRIVE.TRANS64.RED RZ, [R3+URZ], R4 ;  /* 0x0000000403ffa9a7 */ /* 0x0005e200080004ff */
[----:B------:R-:W-:Y:S01]  /*29b0*/  UIADD3 UR4, UPT, UPT, UR5, 0x1, URZ ;  /* 0x0000000105047890 */ /* 0x000fe2000fffe0ff */
[----:B------:R-:W-:-:S03]  /*29c0*/  VIADD R8, R8, 0x1 ;  /* 0x0000000108087836 */ /* 0x000fc60000000000 */
[----:B------:R-:W-:Y:S02]  /*29d0*/  UISETP.NE.AND UP0, UPT, UR4, 0x2, UPT ;  /* 0x000000020400788c */ /* 0x000fe4000bf05270 */
[----:B------:R-:W-:Y:S01]  /*29e0*/  ISETP.NE.AND P0, PT, R8, 0x2, PT ;  /* 0x000000020800780c */ /* 0x000fe20003f05270 */
[----:B------:R-:W-:Y:S06]  /*29f0*/  UGETNEXTWORKID.BROADCAST [UR8], [UR9] ;  /* 0x00000000080073ca */ /* 0x000fec0008000100 */
[----:B------:R-:W-:Y:S02]  /*2a00*/  USEL UR7, URZ, 0x1, UP0 ;  /* 0x00000001ff077887 */ /* 0x000fe40008000000 */
[----:B------:R-:W-:-:S04]  /*2a10*/  USEL UR5, UR4, URZ, UP0 ;  /* 0x000000ff04057287 */ /* 0x000fc80008000000 */
[----:B------:R-:W-:Y:S02]  /*2a20*/  LOP3.LUT R12, R12, UR7, RZ, 0x3c, !PT ;  /* 0x000000070c0c7c12 */ /* 0x000fe4000f8e3cff */
[----:B--2---:R-:W-:-:S04]  /*2a30*/  SHF.L.U32 R4, R10, 0x1f, RZ ;  /* 0x0000001f0a047819 */ /* 0x004fc800000006ff */
[----:B------:R-:W2:Y:S02]  /*2a40*/  SYNCS.PHASECHK.TRANS64.TRYWAIT P1, [R2+URZ+0x50], R4 ;  /* 0x00005004020075a7 */ /* 0x000ea400080211ff */
[----:B--2---:R-:W-:Y:S05]  /*2a50*/  @!P1 BRA `(.L_x_49) ;  /* 0x0000004000149947 */ /* 0x004fea0003800000 */
.L_x_112:
[C---:B--2---:R-:W-:Y:S01]  /*2a60*/  LEA R4, R11.reuse, UR6, 0x4 ;  /* 0x000000060b047c11 */ /* 0x044fe2000f8e20ff */
[----:B------:R-:W-:Y:S01]  /*2a70*/  VIADD R2, R2, 0x60 ;  /* 0x0000006002027836 */ /* 0x000fe20000000000 */
[----:B------:R-:W-:Y:S01]  /*2a80*/  SEL R8, R8, RZ, P0 ;  /* 0x000000ff08087207 */ /* 0x000fe20000000000 */
[----:B------:R-:W-:-:S03]  /*2a90*/  VIADD R11, R11, 0x1 ;  /* 0x000000010b0b7836 */ /* 0x000fc60000000000 */
[----:B------:R-:W2:Y:S01]  /*2aa0*/  LDS.128 R4, [R4+0xe0] ;  /* 0x0000e00004047984 */ /* 0x000ea20000000c00 */
[----:B------:R-:W-:Y:S02]  /*2ab0*/  PRMT R2, RZ, 0x654, R2 ;  /* 0x00000654ff027816 */ /* 0x000fe40000000002 */
[C---:B------:R-:W-:Y:S01]  /*2ac0*/  ISETP.NE.AND P1, PT, R11.reuse, 0x2, PT ;  /* 0x000000020b00780c */ /* 0x040fe20003f25270 */
[----:B------:R-:W-:Y:S01]  /*2ad0*/  @!PT LDS RZ, [RZ] ;  /* 0x00000000fffff984 */ /* 0x000fe20000000800 */
[----:B------:R-:W-:Y:S01]  /*2ae0*/  @!PT LDS RZ, [RZ] ;  /* 0x00000000fffff984 */ /* 0x000fe20000000800 */
[----:B------:R-:W-:Y:S01]  /*2af0*/  @!PT LDS RZ, [RZ] ;  /* 0x00000000fffff984 */ /* 0x000fe20000000800 */
[----:B------:R-:W-:Y:S01]  /*2b00*/  @!PT LDS RZ, [RZ] ;  /* 0x00000000fffff984 */ /* 0x000fe20000000800 */
[----:B------:R3:W-:Y:S06]  /*2b10*/  MEMBAR.ALL.CTA ;  /* 0x0000000000007992 */ /* 0x0007ec0000008000 */
[----:B---3--:R-:W3:Y:S01]  /*2b20*/  FENCE.VIEW.ASYNC.S ;  /* 0x00000000000073c6 */ /* 0x008ee20000000000 */
[----:B------:R-:W-:Y:S01]  /*2b30*/  SEL R11, R11, RZ, P1 ;  /* 0x000000ff0b0b7207 */ /* 0x000fe20000800000 */
[----:B---3--:R3:W-:Y:S01]  /*2b40*/  SYNCS.ARRIVE.TRANS64.RED.A1T0 RZ, [R2+URZ], RZ ;  /* 0x000000ff02ff79a7 */ /* 0x0087e200081004ff */
[----:B--2---:R-:W-:-:S02]  /*2b50*/  LOP3.LUT P3, RZ, R6, 0x1, RZ, 0xc0, !PT ;  /* 0x0000000106ff7812 */ /* 0x004fc4000786c0ff */
[----:B------:R-:W-:-:S04]  /*2b60*/  SEL R4, RZ, 0x1, P1 ;  /* 0x00000001ff047807 */ /* 0x000fc80000800000 */
[----:B------:R-:W-:Y:S02]  /*2b70*/  LOP3.LUT R10, R10, R4, RZ, 0x3c, !PT ;  /* 0x000000040a0a7212 */ /* 0x000fe400078e3cff */
[----:B---3--:R-:W-:-:S04]  /*2b80*/  SEL R2, RZ, 0x1, P0 ;  /* 0x00000001ff027807 */ /* 0x008fc80000000000 */
[----:B------:R-:W-:Y:S01]  /*2b90*/  LOP3.LUT R9, R9, R2, RZ, 0x3c, !PT ;  /* 0x0000000209097212 */ /* 0x000fe200078e3cff */
[----:B------:R-:W-:Y:S06]  /*2ba0*/  @P3 BRA `(.L_x_50) ;  /* 0xfffffffc002c3947 */ /* 0x000fec000383ffff */
[----:B------:R-:W-:Y:S01]  /*2bb0*/  ULEA UR4, UR5, UR6, 0x3 ;  /* 0x0000000605047291 */ /* 0x000fe2000f8e18ff */
[----:B------:R-:W-:-:S08]  /*2bc0*/  SHF.L.U32 R2, R12, 0x1f, RZ ;  /* 0x0000001f0c027819 */ /* 0x000fd000000006ff */
[----:B------:R-:W2:Y:S02]  /*2bd0*/  SYNCS.PHASECHK.TRANS64 P0, [UR4+0x60], R2 ;  /* 0x00006002ff0075a7 */ /* 0x000ea40008001004 */
[----:B--2---:R-:W-:Y:S05]  /*2be0*/  @P0 BRA `(.L_x_51) ;  /* 0x0000000000080947 */ /* 0x004fea0003800000 */
[----:B------:R-:W2:Y:S02]  /*2bf0*/  SYNCS.PHASECHK.TRANS64.TRYWAIT P0, [UR4+0x60], R2 ;  /* 0x00006002ff0075a7 */ /* 0x000ea40008001104 */
[----:B--2---:R-:W-:Y:S05]  /*2c00*/  @!P0 BRA `(.L_x_52) ;  /* 0x0000003c00bc8947 */ /* 0x004fea0003800000 */
.L_x_51:
[----:B------:R-:W-:-:S04]  /*2c10*/  UIADD3 UR7, UPT, UPT, UR5, 0x1, URZ ;  /* 0x0000000105077890 */ /* 0x000fc8000fffe0ff */
[----:B------:R-:W-:-:S04]  /*2c20*/  UISETP.NE.AND UP0, UPT, UR7, 0x2, UPT ;  /* 0x000000020700788c */ /* 0x000fc8000bf05270 */
[----:B------:R-:W-:Y:S02]  /*2c30*/  USEL UR8, URZ, 0x1, UP0 ;  /* 0x00000001ff087887 */ /* 0x000fe40008000000 */
[----:B------:R-:W-:-:S04]  /*2c40*/  USEL UR7, UR7, URZ, UP0 ;  /* 0x000000ff07077287 */ /* 0x000fc80008000000 */
[----:B------:R-:W-:Y:S01]  /*2c50*/  ULEA UR7, UR7, UR6, 0x3 ;  /* 0x0000000607077291 */ /* 0x000fe2000f8e18ff */
[----:B--2---:R-:W-:-:S04]  /*2c60*/  LOP3.LUT R2, R12, UR8, RZ, 0x3c, !PT ;  /* 0x000000080c027c12 */ /* 0x004fc8000f8e3cff */
[----:B------:R-:W-:-:S04]  /*2c70*/  SHF.L.U32 R0, R2, 0x1f, RZ ;  /* 0x0000001f02007819 */ /* 0x000fc800000006ff */
[----:B------:R-:W2:Y:S02]  /*2c80*/  SYNCS.PHASECHK.TRANS64 P0, [UR7+0x60], R0 ;  /* 0x00006000ff0075a7 */ /* 0x000ea40008001007 */
[----:B-12---:R-:W-:Y:S05]  /*2c90*/  @P0 EXIT ;  /* 0x000000000000094d */ /* 0x006fea0003800000 */
[----:B------:R-:W-:Y:S02]  /*2ca0*/  SHF.L.U32 R2, R2, 0x1f, RZ ;  /* 0x0000001f02027819 */ /* 0x000fe400000006ff */
[----:B------:R-:W-:-:S07]  /*2cb0*/  MOV R0, UR7 ;  /* 0x0000000700007c02 */ /* 0x000fce0008000f00 */
.L_x_53:
[----:B-1----:R1:W2:Y:S02]  /*2cc0*/  SYNCS.PHASECHK.TRANS64.TRYWAIT P0, [R0+URZ+0x60], R2 ;  /* 0x00006002000075a7 */ /* 0x0022a400080011ff */
[----:B--2---:R-:W-:Y:S05]  /*2cd0*/  @!P0 NANOSLEEP.SYNCS 0x989680 ;  /* 0x009896800000895d */ /* 0x004fea0003900000 */
[----:B------:R-:W2:Y:S02]  /*2ce0*/  @!P0 SYNCS.PHASECHK.TRANS64 P0, [R0+URZ+0x60], R2 ;  /* 0x00006002000085a7 */ /* 0x000ea400080010ff */
[----:B--2---:R-:W-:Y:S05]  /*2cf0*/  @P0 EXIT ;  /* 0x000000000000094d */ /* 0x004fea0003800000 */
[----:B------:R-:W-:Y:S05]  /*2d00*/  BRA `(.L_x_53) ;  /* 0xfffffffc00ec7947 */ /* 0x000fea000383ffff */
.L_x_46:
[----:B------:R-:W-:Y:S05]  /*2d10*/  BRA.U UP4, `(.L_x_54) ;  /* 0x0000000d04d47547 */ /* 0x000fea000b800000 */
[----:B------:R-:W-:Y:S01]  /*2d20*/  UMOV UR4, 0x40 ;  /* 0x0000004000047882 */ /* 0x000fe20000000000 */
[----:B------:R-:W-:Y:S01]  /*2d30*/  NOP ;  /* 0x0000000000007918 */ /* 0x000fe20000000000 */
[----:B------:R-:W-:Y:S01]  /*2d40*/  ULEA UR5, UR48, UR4, 0x18 ;  /* 0x0000000430057291 */ /* 0x000fe2000f8ec0ff */
[----:B------:R-:W-:Y:S02]  /*2d50*/  UMOV UR6, 0x400 ;  /* 0x0000040000067882 */ /* 0x000fe40000000000 */
[----:B------:R-:W-:-:S06]  /*2d60*/  ULEA UR6, UR48, UR6, 0x18 ;  /* 0x0000000630067291 */ /* 0x000fcc000f8ec0ff */
[----:B------:R-:W2:Y:S02]  /*2d70*/  LDS.U8 R0, [UR5+0x1c] ;  /* 0x00001c05ff007984 */ /* 0x000ea40008000000 */
[----:B--2---:R-:W-:-:S13]  /*2d80*/  ISETP.NE.AND P0, PT, R0, RZ, PT ;  /* 0x000000ff0000720c */ /* 0x004fda0003f05270 */
[----:B------:R-:W-:Y:S05]  /*2d90*/  @P0 BRA `(.L_x_55) ;  /* 0x0000000000580947 */ /* 0x000fea0003800000 */
[----:B------:R-:W-:-:S13]  /*2da0*/  ELECT P0, URZ, PT ;  /* 0x0000000000ff782f */ /* 0x000fda0003800000 */
[----:B------:R-:W-:Y:S05]  /*2db0*/  @!P0 BRA `(.L_x_56) ;  /* 0x0000000000608947 */ /* 0x000fea0003800000 */
[----:B------:R-:W-:Y:S01]  /*2dc0*/  UMOV UR4, 0x10 ;  /* 0x0000001000047882 */ /* 0x000fe20000000000 */
[----:B------:R-:W-:Y:S01]  /*2dd0*/  HFMA2 R0, -RZ, RZ, 0, 5.9604644775390625e-08 ;  /* 0x00000001ff007431 */ /* 0x000fe200000001ff */
[----:B------:R-:W-:-:S03]  /*2de0*/  MOV R3, 0xffff ;  /* 0x0000ffff00037802 */ /* 0x000fc60000000f00 */
[----:B------:R-:W-:Y:S04]  /*2df0*/  DEPBAR.LE SB2, 0x36 ;  /* 0x0000ad800000791a */ /* 0x000fe80000000000 */
[----:B------:R-:W2:Y:S02]  /*2e00*/  UTCATOMSWS.FIND_AND_SET.ALIGN UP0, UR4, UR4 ;  /* 0x00000004000475e3 */ /* 0x000ea40008000800 */
[----:B--2---:R-:W-:Y:S01]  /*2e10*/  MOV R4, UR4 ;  /* 0x0000000400047c02 */ /* 0x004fe20008000f00 */
[----:B------:R-:W-:Y:S06]  /*2e20*/  BRA.U UP0, `(.L_x_57) ;  /* 0x0000000100187547 */ /* 0x000fec000b800000 */
.L_x_58:
[----:B------:R-:W-:Y:S05]  /*2e30*/  NANOSLEEP 0x64 ;  /* 0x000000640000795d */ /* 0x000fea0003800000 */
[----:B------:R-:W-:-:S05]  /*2e40*/  UMOV UR4, 0x10 ;  /* 0x0000001000047882 */ /* 0x000fca0000000000 */
[----:B------:R-:W-:Y:S04]  /*2e50*/  DEPBAR.LE SB2, 0x36 ;  /* 0x0000ad800000791a */ /* 0x000fe80000000000 */
[----:B------:R-:W2:Y:S02]  /*2e60*/  UTCATOMSWS.FIND_AND_SET.ALIGN UP0, UR4, UR4 ;  /* 0x00000004000475e3 */ /* 0x000ea40008000800 */
[----:B--2---:R-:W-:Y:S01]  /*2e70*/  MOV R4, UR4 ;  /* 0x0000000400047c02 */ /* 0x004fe20008000f00 */
[----:B------:R-:W-:Y:S05]  /*2e80*/  BRA.U !UP0, `(.L_x_58) ;  /* 0xfffffffd08e87547 */ /* 0x000fea000b83ffff */
.L_x_57:
[-C--:B------:R-:W-:Y:S02]  /*2e90*/  SHF.L.U32 R3, R3, R4.reuse, RZ ;  /* 0x0000000403037219 */ /* 0x080fe400000006ff */
[----:B------:R-:W-:Y:S01]  /*2ea0*/  SHF.L.U32 R0, R0, R4, RZ ;  /* 0x0000000400007219 */ /* 0x000fe200000006ff */
[----:B------:R-:W-:Y:S02]  /*2eb0*/  IMAD.SHL.U32 R4, R4, 0x20, RZ ;  /* 0x0000002004047824 */ /* 0x000fe400078e00ff */
[----:B------:R2:W-:Y:S04]  /*2ec0*/  ATOMS.OR RZ, [UR5+0x14], R3 ;  /* 0x00001403ffff798c */ /* 0x0005e8000b000005 */
[----:B------:R2:W-:Y:S04]  /*2ed0*/  ATOMS.OR RZ, [UR5+0x18], R0 ;  /* 0x00001800ffff798c */ /* 0x0005e8000b000005 */
[----:B------:R2:W-:Y:S01]  /*2ee0*/  STS [UR6+0x100], R4 ;  /* 0x00010004ff007988 */ /* 0x0005e20008000806 */
[----:B------:R-:W-:Y:S05]  /*2ef0*/  BRA `(.L_x_56) ;  /* 0x0000000000107947 */ /* 0x000fea0003800000 */
.L_x_55:
[----:B------:R-:W-:Y:S02]  /*2f00*/  MOV R0, 0xffffffff ;  /* 0xffffffff00007802 */ /* 0x000fe40000000f00 */
[----:B------:R-:W-:-:S03]  /*2f10*/  MOV R4, 0x2f40 ;  /* 0x00002f4000047802 */ /* 0x000fc60000000f00 */
[----:B------:R2:W-:Y:S04]  /*2f20*/  STS [UR6+0x100], R0 ;  /* 0x00010000ff007988 */ /* 0x0005e80008000806 */
[----:B-12--5:R-:W-:Y:S05]  /*2f30*/  CALL.REL.NOINC `($__internal_1_$__cuda_sm10x_tcgen05_guardrail_trap_phase_invalid_during_alloc) ;  /* 0x00000040003c7944 */ /* 0x026fea0003c00000 */
.L_x_56:
[----:B------:R-:W-:Y:S05]  /*2f40*/  WARPSYNC.ALL ;  /* 0x0000000000007948 */ /* 0x000fea0003800000 */
[----:B------:R-:W3:Y:S01]  /*2f50*/  S2UR UR4, SR_CgaCtaId ;  /* 0x00000000000479c3 */ /* 0x000ee20000008800 */
[----:B------:R-:W-:Y:S01]  /*2f60*/  UMOV UR26, 0x400 ;  /* 0x00000400001a7882 */ /* 0x000fe20000000000 */
[----:B------:R-:W-:-:S06]  /*2f70*/  NOP ;  /* 0x0000000000007918 */ /* 0x000fcc0000000000 */
[----:B------:R-:W-:Y:S06]  /*2f80*/  BAR.ARV 0x6, 0xa0 ;  /* 0x0182800000007b1d */ /* 0x000fec0000002000 */
[----:B------:R-:W4:Y:S01]  /*2f90*/  LDCU UR5, c[0x0][0x38c] ;  /* 0x00007180ff0577ac */ /* 0x000f220008000800 */
[----:B------:R-:W-:Y:S01]  /*2fa0*/  LOP3.LUT R2, R2, 0xffff, RZ, 0xc0, !PT ;  /* 0x0000ffff02027812 */ /* 0x000fe200078ec0ff */
[----:B------:R-:W-:Y:S01]  /*2fb0*/  IMAD.MOV.U32 R11, RZ, RZ, 0x1 ;  /* 0x00000001ff0b7424 */ /* 0x000fe200078e00ff */
[----:B------:R-:W-:Y:S01]  /*2fc0*/  CS2R R8, SRZ ;  /* 0x0000000000087805 */ /* 0x000fe2000001ff00 */
[----:B------:R-:W1:Y:S01]  /*2fd0*/  LDCU UR7, c[0x0][0x38c] ;  /* 0x00007180ff0777ac */ /* 0x000e620008000800 */
[----:B------:R-:W-:Y:S01]  /*2fe0*/  R2UR UR27, R2 ;  /* 0x00000000021b72ca */ /* 0x000fe200000e0000 */
[----:B------:R-:W-:Y:S01]  /*2ff0*/  IMAD.MOV.U32 R10, RZ, RZ, RZ ;  /* 0x000000ffff0a7224 */ /* 0x000fe200078e00ff */
[----:B------:R-:W-:Y:S01]  /*3000*/  UMOV UR30, URZ ;  /* 0x000000ff001e7c82 */ /* 0x000fe20008000000 */
[----:B------:R-:W-:Y:S01]  /*3010*/  UMOV UR24, URZ ;  /* 0x000000ff00187c82 */ /* 0x000fe20008000000 */
[----:B---3--:R-:W-:Y:S01]  /*3020*/  ULEA UR26, UR4, UR26, 0x18 ;  /* 0x0000001a041a7291 */ /* 0x008fe2000f8ec0ff */
[----:B------:R-:W-:Y:S01]  /*3030*/  UMOV UR38, 0x0 ;  /* 0x0000000000267882 */ /* 0x000fe20000000000 */
[----:B------:R-:W-:-:S02]  /*3040*/  UMOV UR39, 0x41004a0 ;  /* 0x041004a000277882 */ /* 0x000fc40000000000 */
[----:B------:R-:W-:Y:S02]  /*3050*/  UIADD3 UR4, UPT, UPT, UR26, 0x2400, URZ ;  /* 0x000024001a047890 */ /* 0x000fe4000fffe0ff */
[----:B------:R-:W-:Y:S02]  /*3060*/  UIADD3 UR6, UPT, UPT, UR26, 0x8400, URZ ;  /* 0x000084001a067890 */ /* 0x000fe4000fffe0ff */
[----:B----4-:R-:W-:Y:S01]  /*3070*/  UIADD3 UR5, UPT, UPT, UR5, 0x7f, URZ ;  /* 0x0000007f05057890 */ /* 0x010fe2000fffe0ff */
[----:B--2---:R-:W2:Y:S01]  /*3080*/  LDS R0, [UR26+0x100] ;  /* 0x0001001aff007984 */ /* 0x004ea20008000800 */
[----:B-1----:R-:W-:Y:S01]  /*3090*/  UMOV UR36, 0x0 ;  /* 0x0000000000247882 */ /* 0x002fe20000000000 */
[----:B------:R-:W-:Y:S01]  /*30a0*/  UMOV UR37, 0x41004a0 ;  /* 0x041004a000257882 */ /* 0x000fe20000000000 */
[----:B------:R-:W-:Y:S02]  /*30b0*/  USHF.R.S32.HI UR40, URZ, 0x1f, UR5 ;  /* 0x0000001fff287899 */ /* 0x000fe40008011405 */
[----:B------:R-:W-:-:S02]  /*30c0*/  UISETP.GE.AND UP4, UPT, UR7, 0x1, UPT ;  /* 0x000000010700788c */ /* 0x000fc4000bf86270 */
[----:B------:R-:W-:Y:S02]  /*30d0*/  ULEA.HI UR40, UR40, UR5, URZ, 0x7 ;  /* 0x0000000528287291 */ /* 0x000fe4000f8f38ff */
[----:B------:R-:W-:Y:S02]  /*30e0*/  USHF.R.U32.HI UR5, URZ, 0x4, UR4 ;  /* 0x00000004ff057899 */ /* 0x000fe40008011604 */
[----:B------:R-:W-:Y:S02]  /*30f0*/  USHF.R.S32.HI UR40, URZ, 0x7, UR40 ;  /* 0x00000007ff287899 */ /* 0x000fe40008011428 */
[----:B------:R-:W-:Y:S02]  /*3100*/  USHF.R.U32.HI UR4, URZ, 0x4, UR6 ;  /* 0x00000004ff047899 */ /* 0x000fe40008011606 */
[----:B------:R-:W-:Y:S02]  /*3110*/  UISETP.LT.AND UP0, UPT, UR40, 0x1, UPT ;  /* 0x000000012800788c */ /* 0x000fe4000bf01270 */
[----:B------:R-:W-:-:S02]  /*3120*/  ULOP3.LUT UR5, UR5, 0x3fff, URZ, 0xc0, !UPT ;  /* 0x00003fff05057892 */ /* 0x000fc4000f8ec0ff */
[----:B------:R-:W-:Y:S02]  /*3130*/  ULOP3.LUT UR4, UR4, 0x3fff, URZ, 0xc0, !UPT ;  /* 0x00003fff04047892 */ /* 0x000fe4000f8ec0ff */
[----:B------:R-:W-:Y:S02]  /*3140*/  USEL UR41, UR40, 0x1, !UP0 ;  /* 0x0000000128297887 */ /* 0x000fe4000c000000 */
[----:B------:R-:W-:Y:S02]  /*3150*/  ULOP3.LUT UR28, UR5, 0x10000, URZ, 0xfc, !UPT ;  /* 0x00010000051c7892 */ /* 0x000fe4000f8efcff */
[----:B------:R-:W-:Y:S02]  /*3160*/  ULOP3.LUT UR29, UR4, 0x10000, URZ, 0xfc, !UPT ;  /* 0x00010000041d7892 */ /* 0x000fe4000f8efcff */
[----:B------:R-:W-:Y:S01]  /*3170*/  UIADD3 UR41, UPT, UPT, -UR41, URZ, URZ ;  /* 0x000000ff29297290 */ /* 0x000fe2000fffe1ff */
[----:B------:R-:W-:Y:S01]  /*3180*/  UMOV UR34, 0x0 ;  /* 0x0000000000227882 */ /* 0x000fe20000000000 */
[----:B------:R-:W-:Y:S01]  /*3190*/  UMOV UR35, 0x41004a0 ;  /* 0x041004a000237882 */ /* 0x000fe20000000000 */
[----:B------:R-:W-:Y:S01]  /*31a0*/  UMOV UR32, 0x0 ;  /* 0x0000000000207882 */ /* 0x000fe20000000000 */
[----:B------:R-:W-:Y:S01]  /*31b0*/  UMOV UR33, 0x41004a0 ;  /* 0x041004a000217882 */ /* 0x000fe20000000000 */
[----:B--2---:R-:W-:-:S15]  /*31c0*/  R2UR UR42, R0 ;  /* 0x00000000002a72ca */ /* 0x004fde00000e0000 */
.L_x_65:
[----:B------:R-:W-:Y:S02]  /*31d0*/  LEA R0, R10, UR26, 0x3 ;  /* 0x0000001a0a007c11 */ /* 0x000fe4000f8e18ff */
[----:B------:R-:W-:Y:S02]  /*31e0*/  SHF.L.U32 R2, R9, 0x1f, RZ ;  /* 0x0000001f09027819 */ /* 0x000fe400000006ff */
[----:B------:R-:W-:Y:S01]  /*31f0*/  PLOP3.LUT P0, PT, PT, PT, UP4, 0x80, 0x8 ;  /* 0x000000000008781c */ /* 0x000fe20003f0f048 */
[----:B------:R-:W-:Y:S01]  /*3200*/  VIADD R3, R0, 0x60 ;  /* 0x0000006000037836 */ /* 0x000fe20000000000 */
[----:B-1----:R-:W1:Y:S02]  /*3210*/  SYNCS.PHASECHK.TRANS64.TRYWAIT P1, [R0+URZ+0x50], R2 ;  /* 0x00005002000075a7 */ /* 0x002e6400080211ff */
[----:B-1-3--:R-:W-:Y:S09]  /*3220*/  @!P1 BRA `(.L_x_59) ;  /* 0x00000038004c9947 */ /* 0x00aff20003800000 */
.L_x_114:
[----:B------:R-:W-:Y:S01]  /*3230*/  LEA R4, R10, UR26, 0x4 ;  /* 0x0000001a0a047c11 */ /* 0x000fe2000f8e20ff */
[----:B------:R-:W-:Y:S01]  /*3240*/  @UP4 ULEA UR4, UR24, UR26, 0x3 ;  /* 0x0000001a18044291 */ /* 0x000fe2000f8e18ff */
[----:B------:R-:W-:Y:S01]  /*3250*/  PLOP3.LUT P2, PT, PT, PT, PT, 0x80, 0x8 ;  /* 0x000000000008781c */ /* 0x000fe20003f4f070 */
[----:B------:R-:W-:Y:S01]  /*3260*/  ULEA UR31, UR30, UR26, 0x3 ;  /* 0x0000001a1e1f7291 */ /* 0x000fe2000f8e18ff */
[----:B------:R-:W-:Y:S02]  /*3270*/  PRMT R3, RZ, 0x654, R3 ;  /* 0x00000654ff037816 */ /* 0x000fe40000000003 */
[----:B------:R-:W2:Y:S01]  /*3280*/  LDS.128 R4, [R4+0xe0] ;  /* 0x0000e00004047984 */ /* 0x000ea20000000c00 */
[----:B-1----:R-:W-:Y:S02]  /*3290*/  @P0 SHF.L.U32 R2, R8, 0x1f, RZ ;  /* 0x0000001f08020819 */ /* 0x002fe400000006ff */
[----:B------:R-:W-:Y:S01]  /*32a0*/  SHF.L.U32 R0, R11, 0x1f, RZ ;  /* 0x0000001f0b007819 */ /* 0x000fe200000006ff */
[----:B------:R-:W-:Y:S01]  /*32b0*/  @!PT LDS RZ, [RZ] ;  /* 0x00000000fffff984 */ /* 0x000fe20000000800 */
[----:B------:R-:W-:Y:S01]  /*32c0*/  @!PT LDS RZ, [RZ] ;  /* 0x00000000fffff984 */ /* 0x000fe20000000800 */
[----:B------:R-:W-:Y:S01]  /*32d0*/  @!PT LDS RZ, [RZ] ;  /* 0x00000000fffff984 */ /* 0x000fe20000000800 */
[----:B------:R-:W-:Y:S01]  /*32e0*/  @!PT LDS RZ, [RZ] ;  /* 0x00000000fffff984 */ /* 0x000fe20000000800 */
[----:B------:R1:W-:Y:S06]  /*32f0*/  MEMBAR.ALL.CTA ;  /* 0x0000000000007992 */ /* 0x0003ec0000008000 */
[----:B-1----:R-:W1:Y:S02]  /*3300*/  FENCE.VIEW.ASYNC.S ;  /* 0x00000000000073c6 */ /* 0x002e640000000000 */
[----:B-1----:R1:W-:Y:S01]  /*3310*/  SYNCS.ARRIVE.TRANS64.RED.A1T0 RZ, [R3+URZ], RZ ;  /* 0x000000ff03ff79a7 */ /* 0x0023e200081004ff */
[----:B------:R1:W3:Y:S01]  /*3320*/  @P0 SYNCS.PHASECHK.TRANS64.TRYWAIT P2, [UR4], R2 ;  /* 0x00000002ff0005a7 */ /* 0x0002e20008041104 */
[----:B------:R-:W-:Y:S01]  /*3330*/  ULEA.HI UR4, UR30, UR30, URZ, 0x1 ;  /* 0x0000001e1e047291 */ /* 0x000fe2000f8f08ff */
[----:B--2---:R-:W-:-:S03]  /*3340*/  LOP3.LUT P1, RZ, R6, 0x1, RZ, 0xc0, !PT ;  /* 0x0000000106ff7812 */ /* 0x004fc6000782c0ff */
[----:B------:R-:W-:Y:S02]  /*3350*/  USHF.L.U32 UR11, UR4, 0x5, URZ ;  /* 0x00000005040b7899 */ /* 0x000fe400080006ff */
[----:B------:R-:W-:Y:S02]  /*3360*/  ULOP3.LUT UR4, UR4, 0xffe, URZ, 0xc0, !UPT ;  /* 0x00000ffe04047892 */ /* 0x000fe4000f8ec0ff */
[----:B------:R-:W-:Y:S02]  /*3370*/  ULOP3.LUT UR11, UR11, 0xffffffc0, URZ, 0xc0, !UPT ;  /* 0xffffffc00b0b7892 */ /* 0x000fe4000f8ec0ff */
[----:B------:R-:W-:Y:S02]  /*3380*/  UIADD3 UR4, UPT, UPT, -UR4, UR30, URZ ;  /* 0x0000001e04047290 */ /* 0x000fe4000fffe1ff */
[----:B------:R-:W-:Y:S01]  /*3390*/  UIADD3 UR11, UPT, UPT, UR42, UR11, URZ ;  /* 0x0000000b2a0b7290 */ /* 0x000fe2000fffe0ff */
[----:B------:R-:W2:Y:S03]  /*33a0*/  SYNCS.PHASECHK.TRANS64.TRYWAIT P0, [UR31+0x90], R0 ;  /* 0x00009000ff0075a7 */ /* 0x000ea6000800111f */
[----:B------:R-:W-:Y:S01]  /*33b0*/  ULEA UR11, UR4, UR11, 0x14 ;  /* 0x0000000b040b7291 */ /* 0x000fe2000f8ea0ff */
[----:B-123--:R-:W-:Y:S11]  /*33c0*/  @!P0 BRA `(.L_x_60) ;  /* 0x0000003400f88947 */ /* 0x00eff60003800000 */
.L_x_116:
[----:B------:R-:W-:Y:S01]  /*33d0*/  IADD3 R10, PT, PT, R10, 0x1, RZ ;  /* 0x000000010a0a7810 */ /* 0x000fe20007ffe0ff */
[----:B------:R-:W-:Y:S06]  /*33e0*/  BRA.U !UP4, `(.L_x_61) ;  /* 0x000000010cc07547 */ /* 0x000fec000b800000 */
[----:B------:R-:W-:Y:S01]  /*33f0*/  UPLOP3.LUT UP2, UPT, UPT, UPT, UPT, 0x40, 0x4 ;  /* 0x000000000004789c */ /* 0x000fe20003f4e870 */
[----:B------:R-:W-:Y:S01]  /*3400*/  UMOV UR23, UR41 ;  /* 0x0000002900177c82 */ /* 0x000fe20008000000 */
[----:B------:R-:W-:Y:S01]  /*3410*/  UMOV UR22, UR40 ;  /* 0x0000002800167c82 */ /* 0x000fe20008000000 */
[----:B------:R-:W-:-:S08]  /*3420*/  UMOV UR10, UR24 ;  /* 0x00000018000a7c82 */ /* 0x000fd00008000000 */
.L_x_64:
[----:B------:R-:W-:Y:S02]  /*3430*/  UIADD3 UR23, UPT, UPT, UR23, 0x1, URZ ;  /* 0x0000000117177890 */ /* 0x000fe4000fffe0ff */
[----:B--2---:R-:W-:Y:S02]  /*3440*/  ULEA UR5, UR10, UR26, 0x3 ;  /* 0x0000001a0a057291 */ /* 0x004fe4000f8e18ff */
[----:B------:R-:W-:Y:S01]  /*3450*/  UISETP.NE.AND UP3, UPT, UR23, URZ, UPT ;  /* 0x000000ff1700728c */ /* 0x000fe2000bf65270 */
[----:B---3--:R-:W-:Y:S10]  /*3460*/  @P2 BRA `(.L_x_62) ;  /* 0x00000000000c2947 */ /* 0x008ff40003800000 */
[----:B-1----:R-:W-:Y:S04]  /*3470*/  SHF.L.U32 R2, R8, 0x1f, RZ ;  /* 0x0000001f08027819 */ /* 0x002fe800000006ff */
[----:B------:R-:W1:Y:S02]  /*3480*/  SYNCS.PHASECHK.TRANS64.TRYWAIT P0, [UR5], R2 ;  /* 0x00000002ff0075a7 */ /* 0x000e640008001105 */
[----:B-1----:R-:W-:Y:S05]  /*3490*/  @!P0 BRA `(.L_x_63) ;  /* 0x0000003400dc8947 */ /* 0x002fea0003800000 */
.L_x_62:
[----:B------:R-:W-:Y:S01]  /*34a0*/  UISETP.NE.AND UP0, UPT, UR22, 0x1, UPT ;  /* 0x000000011600788c */ /* 0x000fe2000bf05270 */
[----:B------:R-:W-:Y:S01]  /*34b0*/  PLOP3.LUT P2, PT, PT, PT, PT, 0x80, 0x8 ;  /* 0x000000000008781c */ /* 0x000fe20003f4f070 */
[----:B------:R-:W-:Y:S02]  /*34c0*/  UIADD3 UR4, UPT, UPT, UR10, 0x1, URZ ;  /* 0x000000010a047890 */ /* 0x000fe4000fffe0ff */
[----:B------:R-:W-:Y:S02]  /*34d0*/  UIADD3 UR25, UPT, UPT, UR5, 0x18, URZ ;  /* 0x0000001805197890 */ /* 0x000fe4000fffe0ff */
[----:B------:R-:W-:Y:S01]  /*34e0*/  UISETP.NE.AND UP1, UPT, UR4, 0x3, UPT ;  /* 0x000000030400788c */ /* 0x000fe2000bf25270 */
[----:B------:R-:W-:Y:S01]  /*34f0*/  PLOP3.LUT P0, PT, PT, PT, UP0, 0x80, 0x8 ;  /* 0x000000000008781c */ /* 0x000fe20003f0f008 */
[----:B------:R-:W-:Y:S02]  /*3500*/  UIADD3 UR22, UPT, UPT, UR22, -0x1, URZ ;  /* 0xffffffff16167890 */ /* 0x000fe4000fffe0ff */
[----:B------:R-:W-:Y:S02]  /*3510*/  USEL UR6, URZ, 0x1, UP1 ;  /* 0x00000001ff067887 */ /* 0x000fe40008800000 */
[----:B------:R-:W-:Y:S01]  /*3520*/  USEL UR24, UR4, URZ, UP1 ;  /* 0x000000ff04187287 */ /* 0x000fe20008800000 */
[----:B------:R-:W-:Y:S01]  /*3530*/  UMOV UR7, 0x40004040 ;  /* 0x4000404000077882 */ /* 0x000fe20000000000 */
[----:B------:R-:W-:Y:S02]  /*3540*/  UMOV UR5, 0x40004040 ;  /* 0x4000404000057882 */ /* 0x000fe40000000000 */
[----:B------:R-:W-:Y:S01]  /*3550*/  @UP0 ULEA UR4, UR24, UR26, 0x3 ;  /* 0x0000001a18040291 */ /* 0x000fe2000f8e18ff */
[----:B------:R-:W-:Y:S01]  /*3560*/  LOP3.LUT R8, R8, UR6, RZ, 0x3c, !PT ;  /* 0x0000000608087c12 */ /* 0x000fe2000f8e3cff */
[----:B------:R-:W-:Y:S01]  /*3570*/  ULEA UR6, UR10, UR29, 0x9 ;  /* 0x0000001d0a067291 */ /* 0x000fe2000f8e48ff */
[----:B------:R-:W-:Y:S02]  /*3580*/  UMOV UR21, 0x40004040 ;  /* 0x4000404000157882 */ /* 0x000fe40000000000 */
[----:B-1----:R-:W-:Y:S01]  /*3590*/  @P0 SHF.L.U32 R0, R8, 0x1f, RZ ;  /* 0x0000001f08000819 */ /* 0x002fe200000006ff */
[----:B------:R-:W-:Y:S02]  /*35a0*/  UIADD3 UR20, UPT, UPT, UR6, 0x2, URZ ;  /* 0x0000000206147890 */ /* 0x000fe4000fffe0ff */
[----:B------:R-:W-:Y:S01]  /*35b0*/  UIADD3 UR16, UPT, UPT, UR6, 0x4, URZ ;  /* 0x0000000406107890 */ /* 0x000fe2000fffe0ff */
[----:B------:R2:W3:Y:S01]  /*35c0*/  @P0 SYNCS.PHASECHK.TRANS64.TRYWAIT P2, [UR4], R0 ;  /* 0x00000000ff0005a7 */ /* 0x0004e20008041104 */
[----:B------:R-:W-:Y:S02]  /*35d0*/  ULEA UR4, UR10, UR28, 0x9 ;  /* 0x0000001c0a047291 */ /* 0x000fe4000f8e48ff */
[----:B------:R-:W-:Y:S02]  /*35e0*/  UIADD3 UR12, UPT, UPT, UR6, 0x6, URZ ;  /* 0x00000006060c7890 */ /* 0x000fe4000fffe0ff */
[----:B------:R-:W-:Y:S02]  /*35f0*/  UIADD3 UR18, UPT, UPT, UR4, 0x2, URZ ;  /* 0x0000000204127890 */ /* 0x000fe4000fffe0ff */
[----:B------:R-:W-:Y:S02]  /*3600*/  UIADD3 UR14, UPT, UPT, UR4, 0x4, URZ ;  /* 0x00000004040e7890 */ /* 0x000fe4000fffe0ff */
[----:B------:R-:W-:Y:S01]  /*3610*/  UIADD3 UR8, UPT, UPT, UR4, 0x6, URZ ;  /* 0x0000000604087890 */ /* 0x000fe2000fffe0ff */
[----:B------:R2:W-:Y:S01]  /*3620*/  UTCIMMA gdesc[UR4], gdesc[UR6], tmem[UR11], tmem[UR38], idesc[UR39], UP2 ;  /* 0x00ff2606040075ea */ /* 0x0005e2000900010b */
[----:B------:R-:W-:Y:S01]  /*3630*/  UPLOP3.LUT UP2, UPT, UPT, UPT, UPT, 0x80, 0x8 ;  /* 0x000000000008789c */ /* 0x000fe20003f4f070 */
[----:B------:R-:W-:Y:S01]  /*3640*/  UMOV UR19, 0x40004040 ;  /* 0x4000404000137882 */ /* 0x000fe20000000000 */
[----:B------:R-:W-:Y:S01]  /*3650*/  UMOV UR17, 0x40004040 ;  /* 0x4000404000117882 */ /* 0x000fe20000000000 */
[----:B------:R2:W-:Y:S01]  /*3660*/  UTCIMMA gdesc[UR18], gdesc[UR20], tmem[UR11], tmem[UR36], idesc[UR37], UPT ;  /* 0x00ff2414120075ea */ /* 0x0005e2000b80010b */
[----:B------:R-:W-:Y:S01]  /*3670*/  UMOV UR15, 0x40004040 ;  /* 0x40004040000f7882 */ /* 0x000fe20000000000 */
[----:B------:R-:W-:Y:S01]  /*3680*/  UMOV UR13, 0x40004040 ;  /* 0x40004040000d7882 */ /* 0x000fe20000000000 */
[----:B------:R-:W-:Y:S01]  /*3690*/  UMOV UR9, 0x40004040 ;  /* 0x4000404000097882 */ /* 0x000fe20000000000 */
[----:B------:R2:W-:Y:S01]  /*36a0*/  UTCIMMA gdesc[UR14], gdesc[UR16], tmem[UR11], tmem[UR34], idesc[UR35], UPT ;  /* 0x00ff22100e0075ea */ /* 0x0005e2000b80010b */
[----:B------:R2:W-:Y:S01]  /*36b0*/  UTCIMMA gdesc[UR8], gdesc[UR12], tmem[UR11], tmem[UR32], idesc[UR33], UPT ;  /* 0x00ff200c080075ea */ /* 0x0005e2000b80010b */
[----:B------:R2:W-:Y:S01]  /*36c0*/  UTCBAR.MULTICAST [UR25], URZ, UR27 ;  /* 0x000000ff190073e9 */ /* 0x0005e2000800081b */
[----:B------:R-:W-:Y:S01]  /*36d0*/  UMOV UR10, UR24 ;  /* 0x00000018000a7c82 */ /* 0x000fe20008000000 */
[----:B------:R-:W-:Y:S05]  /*36e0*/  BRA.U UP3, `(.L_x_64) ;  /* 0xfffffffd03507547 */ /* 0x000fea000b83ffff */
.L_x_61:
[----:B--2---:R-:W-:Y:S01]  /*36f0*/  UIADD3 UR4, UPT, UPT, UR30, 0x1, URZ ;  /* 0x000000011e047890 */ /* 0x004fe2000fffe0ff */
[C---:B------:R-:W-:Y:S01]  /*3700*/  ISETP.NE.AND P0, PT, R10.reuse, 0x2, PT ;  /* 0x000000020a00780c */ /* 0x040fe20003f05270 */
[----:B------:R-:W-:Y:S02]  /*3710*/  UIADD3 UR5, UPT, UPT, UR31, 0x70, URZ ;  /* 0x000000701f057890 */ /* 0x000fe4000fffe0ff */
[----:B------:R-:W-:Y:S01]  /*3720*/  UISETP.NE.AND UP0, UPT, UR4, 0x4, UPT ;  /* 0x000000040400788c */ /* 0x000fe2000bf05270 */
[----:B-1----:R-:W-:Y:S02]  /*3730*/  SEL R0, RZ, 0x1, P0 ;  /* 0x00000001ff007807 */ /* 0x002fe40000000000 */
[----:B------:R-:W-:Y:S01]  /*3740*/  SEL R10, R10, RZ, P0 ;  /* 0x000000ff0a0a7207 */ /* 0x000fe20000000000 */
[----:B------:R-:W-:Y:S01]  /*3750*/  USEL UR6, URZ, 0x1, UP0 ;  /* 0x00000001ff067887 */ /* 0x000fe20008000000 */
[----:B------:R-:W-:Y:S01]  /*3760*/  LOP3.LUT R9, R9, R0, RZ, 0x3c, !PT ;  /* 0x0000000009097212 */ /* 0x000fe200078e3cff */
[----:B------:R-:W-:Y:S01]  /*3770*/  USEL UR30, UR4, URZ, UP0 ;  /* 0x000000ff041e7287 */ /* 0x000fe20008000000 */
[----:B------:R1:W-:Y:S03]  /*3780*/  UTCBAR [UR5], URZ ;  /* 0x000000ff050073e9 */ /* 0x0003e600080000ff */
[----:B------:R-:W-:Y:S01]  /*3790*/  LOP3.LUT R11, R11, UR6, RZ, 0x3c, !PT ;  /* 0x000000060b0b7c12 */ /* 0x000fe2000f8e3cff */
[----:B------:R-:W-:Y:S07]  /*37a0*/  @P1 BRA `(.L_x_65) ;  /* 0xfffffff800881947 */ /* 0x000fee000383ffff */
[----:B------:R-:W2:Y:S01]  /*37b0*/  S2UR UR8, SR_CgaCtaId ;  /* 0x00000000000879c3 */ /* 0x000ea20000008800 */
[----:B------:R-:W-:Y:S01]  /*37c0*/  ELECT P0, URZ, PT ;  /* 0x0000000000ff782f */ /* 0x000fe20003800000 */
[----:B------:R-:W-:Y:S01]  /*37d0*/  IMAD.MOV.U32 R0, RZ, RZ, 0x1 ;  /* 0x00000001ff007424 */ /* 0x000fe200078e00ff */
[----:B------:R-:W-:Y:S01]  /*37e0*/  UIADD3 UR26, UPT, UPT, UR26, 0x90, URZ ;  /* 0x000000901a1a7890 */ /* 0x000fe2000fffe0ff */
[----:B------:R-:W-:Y:S01]  /*37f0*/  SHF.L.U32 R2, R11, 0x1f, RZ ;  /* 0x0000001f0b027819 */ /* 0x000fe200000006ff */
[----:B------:R-:W-:-:S03]  /*3800*/  UMOV UR4, 0x40 ;  /* 0x0000004000047882 */ /* 0x000fc60000000000 */
[----:B------:R-:W-:Y:S01]  /*3810*/  UVIRTCOUNT.DEALLOC.SMPOOL 0x80 ;  /* 0x000000800000784c */ /* 0x000fe20000000000 */
[----:B--2---:R-:W-:Y:S02]  /*3820*/  ULEA UR8, UR8, UR4, 0x18 ;  /* 0x0000000408087291 */ /* 0x004fe4000f8ec0ff */
[----:B------:R-:W-:-:S07]  /*3830*/  ULEA UR4, UR30, UR26, 0x3 ;  /* 0x0000001a1e047291 */ /* 0x000fce000f8e18ff */
[----:B------:R2:W-:Y:S02]  /*3840*/  @P0 STS.U8 [UR8+0x1c], R0 ;  /* 0x00001c00ff000988 */ /* 0x0005e40008000008 */
[----:B------:R-:W4:Y:S02]  /*3850*/  SYNCS.PHASECHK.TRANS64.TRYWAIT P0, [UR4], R2 ;  /* 0x00000002ff0075a7 */ /* 0x000f240008001104 */
[----:B--2-4-:R-:W-:Y:S05]  /*3860*/  @!P0 BRA `(.L_x_66) ;  /* 0x0000003400008947 */ /* 0x014fea0003800000 */
.L_x_119:
[----:B------:R-:W-:-:S04]  /*3870*/  UIADD3 UR4, UPT, UPT, UR30, 0x1, URZ ;  /* 0x000000011e047890 */ /* 0x000fc8000fffe0ff */
[----:B------:R-:W-:-:S04]  /*3880*/  UISETP.NE.AND UP0, UPT, UR4, 0x4, UPT ;  /* 0x000000040400788c */ /* 0x000fc8000bf05270 */
[----:B------:R-:W-:Y:S02]  /*3890*/  USEL UR6, URZ, 0x1, UP0 ;  /* 0x00000001ff067887 */ /* 0x000fe40008000000 */
[----:B------:R-:W-:-:S04]  /*38a0*/  USEL UR4, UR4, URZ, UP0 ;  /* 0x000000ff04047287 */ /* 0x000fc80008000000 */
[----:B-1----:R-:W-:Y:S01]  /*38b0*/  ULEA UR5, UR4, UR26, 0x3 ;  /* 0x0000001a04057291 */ /* 0x002fe2000f8e18ff */
[----:B--2---:R-:W-:-:S04]  /*38c0*/  LOP3.LUT R2, R11, UR6, RZ, 0x3c, !PT ;  /* 0x000000060b027c12 */ /* 0x004fc8000f8e3cff */
[----:B------:R-:W-:-:S04]  /*38d0*/  SHF.L.U32 R3, R2, 0x1f, RZ ;  /* 0x0000001f02037819 */ /* 0x000fc800000006ff */
[----:B------:R-:W1:Y:S02]  /*38e0*/  SYNCS.PHASECHK.TRANS64.TRYWAIT P0, [UR5], R3 ;  /* 0x00000003ff0075a7 */ /* 0x000e640008001105 */
[----:B-1----:R-:W-:Y:S05]  /*38f0*/  @!P0 BRA `(.L_x_67) ;  /* 0x0000003000f48947 */ /* 0x002fea0003800000 */
.L_x_121:
        /* <DEDUP_REMOVED lines=9> */
.L_x_123:
[----:B------:R-:W-:-:S04]  /*3990*/  UIADD3 UR4, UPT, UPT, UR4, 0x1, URZ ;  /* 0x0000000104047890 */ /* 0x000fc8000fffe0ff */
[----:B------:R-:W-:-:S04]  /*39a0*/  UISETP.NE.AND UP0, UPT, UR4, 0x4, UPT ;  /* 0x000000040400788c */ /* 0x000fc8000bf05270 */
[----:B------:R-:W-:Y:S02]  /*39b0*/  USEL UR5, URZ, 0x1, UP0 ;  /* 0x00000001ff057887 */ /* 0x000fe40008000000 */
[----:B------:R-:W-:-:S04]  /*39c0*/  USEL UR4, UR4, URZ, UP0 ;  /* 0x000000ff04047287 */ /* 0x000fc80008000000 */
[----:B------:R-:W-:Y:S01]  /*39d0*/  ULEA UR4, UR4, UR26, 0x3 ;  /* 0x0000001a04047291 */ /* 0x000fe2000f8e18ff */
[----:B------:R-:W-:-:S04]  /*39e0*/  LOP3.LUT R2, R2, UR5, RZ, 0x3c, !PT ;  /* 0x0000000502027c12 */ /* 0x000fc8000f8e3cff */
[----:B------:R-:W-:-:S04]  /*39f0*/  SHF.L.U32 R2, R2, 0x1f, RZ ;  /* 0x0000001f02027819 */ /* 0x000fc800000006ff */
[----:B------:R-:W2:Y:S02]  /*3a00*/  SYNCS.PHASECHK.TRANS64.TRYWAIT P0, [UR4], R2 ;  /* 0x00000002ff0075a7 */ /* 0x000ea40008001104 */
[----:B--2---:R-:W-:Y:S05]  /*3a10*/  @!P0 BRA `(.L_x_69) ;  /* 0x0000003000dc8947 */ /* 0x004fea0003800000 */
.L_x_125:
[----:B------:R-:W-:Y:S01]  /*3a20*/  NOP ;  /* 0x0000000000007918 */ /* 0x000fe20000000000 */
[----:B-1----:R-:W1:Y:S01]  /*3a30*/  LDS R0, [UR8+0x14] ;  /* 0x00001408ff007984 */ /* 0x002e620008000800 */
[----:B------:R-:W-:Y:S01]  /*3a40*/  ULOP3.LUT UR4, UR42, 0xffff, URZ, 0xc0, !UPT ;  /* 0x0000ffff2a047892 */ /* 0x000fe2000f8ec0ff */
[----:B------:R-:W-:Y:S01]  /*3a50*/  UMOV UR5, 0xffff ;  /* 0x0000ffff00057882 */ /* 0x000fe20000000000 */
[----:B------:R-:W-:Y:S02]  /*3a60*/  UMOV UR6, 0x1 ;  /* 0x0000000100067882 */ /* 0x000fe40000000000 */
[----:B------:R-:W-:-:S04]  /*3a70*/  USHF.R.U32.HI UR4, URZ, 0x5, UR4 ;  /* 0x00000005ff047899 */ /* 0x000fc80008011604 */
[----:B------:R-:W-:Y:S02]  /*3a80*/  USHF.L.U32 UR5, UR5, UR4, URZ ;  /* 0x0000000405057299 */ /* 0x000fe400080006ff */
[----:B------:R-:W-:-:S04]  /*3a90*/  USHF.L.U32 UR4, UR6, UR4, URZ ;  /* 0x0000000406047299 */ /* 0x000fc800080006ff */
[----:B-1----:R-:W-:-:S04]  /*3aa0*/  LOP3.LUT R0, R0, UR5, RZ, 0xc0, !PT ;  /* 0x0000000500007c12 */ /* 0x002fc8000f8ec0ff */
[----:B------:R-:W-:-:S13]  /*3ab0*/  ISETP.NE.AND P0, PT, R0, UR5, PT ;  /* 0x0000000500007c0c */ /* 0x000fda000bf05270 */
[----:B------:R-:W-:Y:S05]  /*3ac0*/  @P0 BRA `(.L_x_70) ;  /* 0x0000000000580947 */ /* 0x000fea0003800000 */
[----:B------:R-:W1:Y:S02]  /*3ad0*/  LDS R0, [UR8+0x18] ;  /* 0x00001808ff007984 */ /* 0x000e640008000800 */
[----:B-1----:R-:W-:-:S04]  /*3ae0*/  LOP3.LUT R0, R0, UR4, RZ, 0xc0, !PT ;  /* 0x0000000400007c12 */ /* 0x002fc8000f8ec0ff */
[----:B------:R-:W-:-:S13]  /*3af0*/  ISETP.NE.AND P0, PT, R0, UR4, PT ;  /* 0x0000000400007c0c */ /* 0x000fda000bf05270 */
[----:B------:R-:W-:Y:S05]  /*3b00*/  @P0 BRA `(.L_x_71) ;  /* 0x00000000003c0947 */ /* 0x000fea0003800000 */
[----:B------:R-:W1:Y:S01]  /*3b10*/  S2R R2, SR_LANEID ;  /* 0x0000000000027919 */ /* 0x000e620000000000 */
[----:B------:R-:W-:-:S06]  /*3b20*/  ULOP3.LUT UR5, URZ, UR5, URZ, 0x33, !UPT ;  /* 0x00000005ff057292 */ /* 0x000fcc000f8e33ff */
[----:B------:R-:W-:-:S04]  /*3b30*/  IMAD.U32 R0, RZ, RZ, UR5 ;  /* 0x00000005ff007e24 */ /* 0x000fc8000f8e00ff */
[----:B------:R2:W4:Y:S02]  /*3b40*/  REDUX UR7, R0 ;  /* 0x00000000000773c4 */ /* 0x0005240000000000 */
[----:B------:R1:W-:Y:S01]  /*3b50*/  UTCATOMSWS.AND URZ, UR5 ;  /* 0x0000000500ff79e3 */ /* 0x0003e20008000000 */
[----:B--2---:R-:W-:Y:S01]  /*3b60*/  LOP3.LUT R0, RZ, UR4, RZ, 0x33, !PT ;  /* 0x00000004ff007c12 */ /* 0x004fe2000f8e33ff */
[----:B------:R-:W-:Y:S02]  /*3b70*/  VOTEU.ANY UR4, UPT, PT ;  /* 0x0000000000047886 */ /* 0x000fe400038e0100 */
[----:B------:R-:W-:Y:S02]  /*3b80*/  UFLO.U32 UR4, UR4 ;  /* 0x00000004000472bd */ /* 0x000fe400080e0000 */
[----:B------:R-:W2:Y:S04]  /*3b90*/  REDUX UR6, R0 ;  /* 0x00000000000673c4 */ /* 0x000ea80000000000 */
[----:B-1----:R-:W-:-:S02]  /*3ba0*/  ISETP.EQ.U32.AND P0, PT, R2, UR4, PT ;  /* 0x0000000402007c0c */ /* 0x002fc4000bf02070 */
[----:B----4-:R-:W-:-:S11]  /*3bb0*/  MOV R2, UR7 ;  /* 0x0000000700027c02 */ /* 0x010fd60008000f00 */
[----:B------:R1:W-:Y:S01]  /*3bc0*/  @P0 ATOMS.AND RZ, [UR8+0x14], R2 ;  /* 0x00001402ffff098c */ /* 0x0003e2000a800008 */
[----:B--2---:R-:W-:-:S05]  /*3bd0*/  IMAD.U32 R0, RZ, RZ, UR6 ;  /* 0x00000006ff007e24 */ /* 0x004fca000f8e00ff */
[----:B------:R1:W-:Y:S01]  /*3be0*/  @P0 ATOMS.AND RZ, [UR8+0x18], R0 ;  /* 0x00001800ffff098c */ /* 0x0003e2000a800008 */
[----:B------:R-:W-:Y:S05]  /*3bf0*/  BRA `(.L_x_72) ;  /* 0x0000000000147947 */ /* 0x000fea0003800000 */
.L_x_71:
[----:B------:R-:W-:Y:S02]  /*3c00*/  MOV R2, 0x3c20 ;  /* 0x00003c2000027802 */ /* 0x000fe40000000f00 */
[----:B---3-5:R-:W-:Y:S05]  /*3c10*/  CALL.REL.NOINC `($__internal_0_$__cuda_sm10x_tcgen05_guardrail_trap_col_being_dealloced_not_returned_by_alloc) ;  /* 0x0000003000f87944 */ /* 0x028fea0003c00000 */
[----:B------:R-:W-:Y:S05]  /*3c20*/  BRA `(.L_x_72) ;  /* 0x0000000000087947 */ /* 0x000fea0003800000 */
.L_x_70:
[----:B------:R-:W-:Y:S02]  /*3c30*/  MOV R2, 0x3c50 ;  /* 0x00003c5000027802 */ /* 0x000fe40000000f00 */
[----:B---3-5:R-:W-:Y:S05]  /*3c40*/  CALL.REL.NOINC `($__internal_2_$__cuda_sm10x_tcgen05_guardrail_trap_unallocated_columns_being_dealloced) ;  /* 0x0000003400047944 */ /* 0x028fea0003c00000 */
.L_x_72:
[----:B------:R-:W-:Y:S01]  /*3c50*/  NOP ;  /* 0x0000000000007918 */ /* 0x000fe20000000000 */
[----:B------:R-:W-:Y:S05]  /*3c60*/  EXIT ;  /* 0x000000000000794d */ /* 0x000fea0003800000 */
.L_x_54:
[----:B------:R-:W-:-:S09]  /*3c70*/  UISETP.NE.OR UP0, UPT, UR18, 0x3, !UP3 ;  /* 0x000000031200788c */ /* 0x000fd2000df05670 */
[----:B------:R-:W-:Y:S05]  /*3c80*/  BRA.U UP0, `(.L_x_73) ;  /* 0x0000000d00347547 */ /* 0x000fea000b800000 */
[----:B------:R-:W2:Y:S01]  /*3c90*/  LDCU.64 UR4, c[0x0][0x888] ;  /* 0x00011100ff0477ac */ /* 0x000ea20008000a00 */
[----:B------:R-:W3:Y:S01]  /*3ca0*/  LDC.64 R12, c[0x0][0x348] ;  /* 0x0000d200ff0c7b82 */ /* 0x000ee20000000a00 */
[----:B------:R-:W-:Y:S02]  /*3cb0*/  HFMA2 R9, -RZ, RZ, 0, 0 ;  /* 0x00000000ff097431 */ /* 0x000fe400000001ff */
[----:B------:R-:W-:Y:S01]  /*3cc0*/  IMAD.MOV.U32 R11, RZ, RZ, 0x1 ;  /* 0x00000001ff0b7424 */ /* 0x000fe200078e00ff */
[----:B------:R-:W4:Y:S01]  /*3cd0*/  LDCU UR33, c[0x0][0x370] ;  /* 0x00006e00ff2177ac */ /* 0x000f220008000800 */
[----:B------:R-:W-:Y:S01]  /*3ce0*/  IMAD.MOV.U32 R10, RZ, RZ, RZ ;  /* 0x000000ffff0a7224 */ /* 0x000fe200078e00ff */
[----:B------:R-:W-:Y:S01]  /*3cf0*/  MOV R8, 0x1000 ;  /* 0x0000100000087802 */ /* 0x000fe20000000f00 */
[----:B------:R-:W4:Y:S01]  /*3d00*/  LDCU.128 UR28, c[0x0][0xb10] ;  /* 0x00016200ff1c77ac */ /* 0x000f220008000c00 */
[----:B------:R-:W1:Y:S01]  /*3d10*/  LDCU UR32, c[0x0][0x374] ;  /* 0x00006e80ff2077ac */ /* 0x000e620008000800 */
[----:B------:R-:W1:Y:S01]  /*3d20*/  LDCU.64 UR26, c[0x0][0x890] ;  /* 0x00011200ff1a77ac */ /* 0x000e620008000a00 */
[----:B--2---:R-:W-:Y:S01]  /*3d30*/  UISETP.NE.U32.AND UP0, UPT, UR4, URZ, UPT ;  /* 0x000000ff0400728c */ /* 0x004fe2000bf05070 */
[----:B------:R-:W2:Y:S01]  /*3d40*/  LDCU UR16, c[0x0][0xb0c] ;  /* 0x00016180ff1077ac */ /* 0x000ea20008000800 */
[----:B------:R-:W3:Y:S01]  /*3d50*/  LDCU UR38, c[0x0][0xb20] ;  /* 0x00016400ff2677ac */ /* 0x000ee20008000800 */
[----:B------:R-:W3:Y:S01]  /*3d60*/  LDCU UR4, c[0x0][0xb30] ;  /* 0x00016600ff0477ac */ /* 0x000ee20008000800 */
[----:B------:R-:W-:Y:S01]  /*3d70*/  UMOV UR17, 0x400 ;  /* 0x0000040000117882 */ /* 0x000fe20000000000 */
[----:B----4-:R-:W-:-:S02]  /*3d80*/  UIMAD.WIDE.U32 UR6, UR33, UR28, URZ ;  /* 0x0000001c210672a5 */ /* 0x010fc4000f8e00ff */
[----:B-1----:R-:W-:Y:S02]  /*3d90*/  UIMAD.WIDE.U32 UR8, UR32, UR31, URZ ;  /* 0x0000001f200872a5 */ /* 0x002fe4000f8e00ff */
[----:B------:R-:W-:Y:S02]  /*3da0*/  ULEA UR17, UR48, UR17, 0x18 ;  /* 0x0000001130117291 */ /* 0x000fe4000f8ec0ff */
[----:B------:R-:W-:Y:S02]  /*3db0*/  USEL UR37, URZ, 0x1, UP5 ;  /* 0x00000001ff257887 */ /* 0x000fe4000a800000 */
[----:B------:R-:W-:Y:S02]  /*3dc0*/  UISETP.NE.AND.EX UP5, UPT, UR5, URZ, UPT, UP0 ;  /* 0x000000ff0500728c */ /* 0x000fe4000bfa5300 */
[----:B------:R-:W-:Y:S02]  /*3dd0*/  UISETP.NE.U32.AND UP6, UPT, UR26, URZ, UPT ;  /* 0x000000ff1a00728c */ /* 0x000fe4000bfc5070 */
[----:B------:R-:W-:-:S02]  /*3de0*/  UIADD3 UR5, UPT, UPT, UR17, 0x30, URZ ;  /* 0x0000003011057890 */ /* 0x000fc4000fffe0ff */
[----:B------:R-:W-:Y:S01]  /*3df0*/  UISETP.NE.AND UP0, UPT, UR42, 0x1, UPT ;  /* 0x000000012a00788c */ /* 0x000fe2000bf05270 */
[----:B------:R-:W-:Y:S01]  /*3e00*/  UMOV UR35, UR7 ;  /* 0x0000000700237c82 */ /* 0x000fe20008000000 */
[----:B------:R-:W-:Y:S01]  /*3e10*/  UMOV UR34, UR9 ;  /* 0x0000000900227c82 */ /* 0x000fe20008000000 */
[----:B--2---:R-:W-:Y:S02]  /*3e20*/  UISETP.NE.AND UP0, UPT, UR16, 0x1, UPT ;  /* 0x000000011000788c */ /* 0x004fe4000bf05270 */
[----:B------:R-:W-:Y:S02]  /*3e30*/  UPLOP3.LUT UP4, UPT, UPT, UPT, UPT, 0x40, 0x4 ;  /* 0x000000000004789c */ /* 0x000fe40003f8e870 */
[----:B------:R-:W-:Y:S01]  /*3e40*/  UISETP.GE.AND UP2, UPT, UR42, 0x1, UPT ;  /* 0x000000012a00788c */ /* 0x000fe2000bf46270 */
[----:B------:R-:W1:Y:S01]  /*3e50*/  LDCU.64 UR14, c[0x0][0xb28] ;  /* 0x00016500ff0e77ac */ /* 0x000e620008000a00 */
[----:B------:R-:W-:Y:S02]  /*3e60*/  UISETP.NE.AND.EX UP6, UPT, UR27, URZ, UPT, UP6 ;  /* 0x000000ff1b00728c */ /* 0x000fe4000bfc5360 */
[----:B------:R-:W-:-:S02]  /*3e70*/  UPRMT UR48, UR48, 0x654, UR5 ;  /* 0x0000065430307896 */ /* 0x000fc40008000005 */
[----:B------:R-:W-:Y:S02]  /*3e80*/  USHF.R.U32.HI UR35, URZ, UR29, UR35 ;  /* 0x0000001dff237299 */ /* 0x000fe40008011623 */
[----:B---3--:R-:W-:Y:S02]  /*3e90*/  USHF.R.U32.HI UR34, URZ, UR38, UR34 ;  /* 0x00000026ff227299 */ /* 0x008fe40008011622 */
[----:B------:R-:W-:Y:S02]  /*3ea0*/  UISETP.NE.AND UP0, UPT, UR30, 0x1, UPT ;  /* 0x000000011e00788c */ /* 0x000fe4000bf05270 */
[----:B------:R-:W-:-:S11]  /*3eb0*/  UISETP.NE.AND UP3, UPT, UR4, 0x1, UPT ;  /* 0x000000010400788c */ /* 0x000fd6000bf65270 */
.L_x_81:
[C---:B------:R-:W-:Y:S02]  /*3ec0*/  LEA R3, R10.reuse, UR17, 0x3 ;  /* 0x000000110a037c11 */ /* 0x040fe4000f8e18ff */
[----:B------:R-:W-:Y:S02]  /*3ed0*/  SHF.L.U32 R0, R9, 0x1f, RZ ;  /* 0x0000001f09007819 */ /* 0x000fe400000006ff */
[----:B------:R-:W-:Y:S02]  /*3ee0*/  LEA R4, R10, UR17, 0x4 ;  /* 0x000000110a047c11 */ /* 0x000fe4000f8e20ff */
[----:B--2---:R-:W2:Y:S02]  /*3ef0*/  SYNCS.PHASECHK.TRANS64.TRYWAIT P0, [R3+URZ+0x50], R0 ;  /* 0x00005000030075a7 */ /* 0x004ea400080011ff */
[----:B--2---:R-:W-:Y:S05]  /*3f00*/  @!P0 BRA `(.L_x_74) ;  /* 0x0000002c00b88947 */ /* 0x004fea0003800000 */
.L_x_126:
[----:B------:R-:W3:Y:S01]  /*3f10*/  LDS.128 R4, [R4+0xe0] ;  /* 0x0000e00004047984 */ /* 0x000ee20000000c00 */
[----:B------:R-:W-:Y:S01]  /*3f20*/  UISETP.GE.AND UP0, UPT, UR42, 0x1, UPT ;  /* 0x000000012a00788c */ /* 0x000fe2000bf06270 */
[----:B------:R-:W-:Y:S01]  /*3f30*/  @!PT LDS RZ, [RZ] ;  /* 0x00000000fffff984 */ /* 0x000fe20000000800 */
[----:B------:R-:W-:Y:S01]  /*3f40*/  @!PT LDS RZ, [RZ] ;  /* 0x00000000fffff984 */ /* 0x000fe20000000800 */
[----:B------:R-:W-:Y:S01]  /*3f50*/  @!PT LDS RZ, [RZ] ;  /* 0x00000000fffff984 */ /* 0x000fe20000000800 */
[----:B------:R-:W-:Y:S01]  /*3f60*/  @!PT LDS RZ, [RZ] ;  /* 0x00000000fffff984 */ /* 0x000fe20000000800 */
[----:B------:R4:W-:Y:S06]  /*3f70*/  MEMBAR.ALL.CTA ;  /* 0x0000000000007992 */ /* 0x0009ec0000008000 */
[----:B----4-:R-:W4:Y:S01]  /*3f80*/  FENCE.VIEW.ASYNC.S ;  /* 0x00000000000073c6 */ /* 0x010f220000000000 */
[----:B---3--:R-:W-:Y:S11]  /*3f90*/  LOP3.LUT P0, RZ, R6, 0x1, RZ, 0xc0, !PT ;  /* 0x0000000106ff7812 */ /* 0x008ff6000780c0ff */
[----:B------:R-:W-:Y:S02]  /*3fa0*/  @!UPT UIADD3 URZ, UPT, UPT, URZ, URZ, URZ ;  /* 0x000000fffffff290 */ /* 0x000fe4000fffe0ff */
[----:B----4-:R-:W-:Y:S01]  /*3fb0*/  VOTEU.ANY UP2, P0 ;  /* 0x0000000000ff7886 */ /* 0x010fe20000040100 */
[----:B------:R-:W-:Y:S11]  /*3fc0*/  PLOP3.LUT P0, PT, PT, PT, UP2, 0x80, 0x8 ;  /* 0x000000000008781c */ /* 0x000ff60003f0f028 */
[----:B------:R-:W-:Y:S02]  /*3fd0*/  @!UPT UIADD3 URZ, UPT, UPT, URZ, URZ, URZ ;  /* 0x000000fffffff290 */ /* 0x000fe4000fffe0ff */
[----:B--2---:R-:W-:Y:S02]  /*3fe0*/  @P0 SHF.R.U32.HI R0, RZ, 0x10, R5 ;  /* 0x00000010ff000819 */ /* 0x004fe40000011605 */
[----:B------:R-:W-:Y:S02]  /*3ff0*/  @P0 MOV R2, R4 ;  /* 0x0000000400020202 */ /* 0x000fe40000000f00 */
[----:B------:R-:W-:Y:S01]  /*4000*/  @P0 R2UR UR4, R0 ;  /* 0x00000000000402ca */ /* 0x000fe200000e0000 */
[----:B------:R-:W-:Y:S01]  /*4010*/  VIADD R0, R3, 0x60 ;  /* 0x0000006003007836 */ /* 0x000fe20000000000 */
[----:B------:R-:W-:Y:S02]  /*4020*/  @P0 LOP3.LUT R4, R5, 0xffff, RZ, 0xc0, !PT ;  /* 0x0000ffff05040812 */ /* 0x000fe400078ec0ff */
[----:B------:R-:W-:Y:S02]  /*4030*/  @P0 R2UR UR6, R2 ;  /* 0x00000000020602ca */ /* 0x000fe400000e0000 */
[----:B------:R-:W-:Y:S02]  /*4040*/  PRMT R0, RZ, 0x654, R0 ;  /* 0x00000654ff007816 */ /* 0x000fe40000000000 */
[----:B------:R-:W-:Y:S02]  /*4050*/  @P0 R2UR UR5, R4 ;  /* 0x00000000040502ca */ /* 0x000fe400000e0000 */
[----:B------:R2:W-:Y:S03]  /*4060*/  SYNCS.ARRIVE.TRANS64.RED.A1T0 RZ, [R0+URZ], RZ ;  /* 0x000000ff00ff79a7 */ /* 0x0005e600081004ff */
[----:B------:R-:W-:Y:S04]  /*4070*/  @UP2 UMOV UR25, UR4 ;  /* 0x0000000400192c82 */ /* 0x000fe80008000000 */
[----:B------:R-:W-:Y:S04]  /*4080*/  @UP2 UMOV UR13, UR6 ;  /* 0x00000006000d2c82 */ /* 0x000fe80008000000 */
[----:B------:R-:W-:Y:S01]  /*4090*/  @UP2 UMOV UR7, UR5 ;  /* 0x0000000500072c82 */ /* 0x000fe20008000000 */
[----:B------:R-:W-:Y:S05]  /*40a0*/  BRA.U !UP0, `(.L_x_75) ;  /* 0x0000000108c07547 */ /* 0x000fea000b800000 */
[----:B------:R-:W-:Y:S02]  /*40b0*/  UIMAD.WIDE.U32 UR10, UR7, UR31, URZ ;  /* 0x0000001f070a72a5 */ /* 0x000fe4000f8e00ff */
[----:B------:R-:W-:Y:S02]  /*40c0*/  UP2UR UR12, UPR, URZ, 0x4 ;  /* 0x00000004ff0c7883 */ /* 0x000fe40008000000 */
[----:B------:R-:W-:Y:S02]  /*40d0*/  UISETP.NE.AND UP2, UPT, UR30, 0x1, UPT ;  /* 0x000000011e00788c */ /* 0x000fe4000bf45270 */
[----:B------:R-:W-:Y:S02]  /*40e0*/  UIMAD.WIDE.U32 UR18, UR13, UR28, URZ ;  /* 0x0000001c0d1272a5 */ /* 0x000fe4000f8e00ff */
[----:B------:R-:W-:Y:S02]  /*40f0*/  USEL UR4, UR32, UR34, !UP2 ;  /* 0x0000002220047287 */ /* 0x000fe4000d000000 */
[----:B------:R-:W-:Y:S02]  /*4100*/  UISETP.NE.AND UP0, UPT, UR16, 0x1, UPT ;  /* 0x000000011000788c */ /* 0x000fe4000bf05270 */
[----:B------:R-:W-:Y:S02]  /*4110*/  UP2UR UR24, UPR, URZ, 0x2 ;  /* 0x00000002ff187883 */ /* 0x000fe40008000000 */
[----:B------:R-:W-:Y:S02]  /*4120*/  UISETP.NE.AND UP1, UPT, UR42, 0x1, UPT ;  /* 0x000000012a00788c */ /* 0x000fe4000bf25270 */
[----:B-1----:R-:W-:Y:S02]  /*4130*/  UIMAD.WIDE.U32 UR20, UR4, UR14, URZ ;  /* 0x0000000e041472a5 */ /* 0x002fe4000f8e00ff */
[----:B------:R-:W-:Y:S01]  /*4140*/  USEL UR8, UR33, UR35, !UP0 ;  /* 0x0000002321087287 */ /* 0x000fe2000c000000 */
[----:B------:R-:W-:Y:S02]  /*4150*/  UMOV UR5, UR11 ;  /* 0x0000000b00057c82 */ /* 0x000fe40008000000 */
[----:B------:R-:W-:Y:S02]  /*4160*/  USHF.R.U32.HI UR6, URZ, UR38, UR5 ;  /* 0x00000026ff067299 */ /* 0x000fe40008011605 */
[----:B------:R-:W-:Y:S02]  /*4170*/  UIMAD.WIDE.U32 UR22, UR8, UR14, URZ ;  /* 0x0000000e081672a5 */ /* 0x000fe4000f8e00ff */
[----:B------:R-:W-:Y:S02]  /*4180*/  USEL UR6, UR7, UR6, !UP2 ;  /* 0x0000000607067287 */ /* 0x000fe4000d000000 */
[----:B------:R-:W-:Y:S02]  /*4190*/  UISETP.NE.AND UP2, UPT, UR12, URZ, UPT ;  /* 0x000000ff0c00728c */ /* 0x000fe4000bf45270 */
[----:B------:R-:W-:Y:S01]  /*41a0*/  UIMAD.WIDE.U32 UR10, UR6, UR14, URZ ;  /* 0x0000000e060a72a5 */ /* 0x000fe2000f8e00ff */
[----:B------:R-:W-:Y:S02]  /*41b0*/  UMOV UR5, UR19 ;  /* 0x0000001300057c82 */ /* 0x000fe40008000000 */
[----:B------:R-:W-:Y:S03]  /*41c0*/  USHF.R.U32.HI UR9, URZ, UR29, UR5 ;  /* 0x0000001dff097299 */ /* 0x000fe60008011605 */
[----:B------:R-:W-:Y:S02]  /*41d0*/  UMOV UR5, UR21 ;  /* 0x0000001500057c82 */ /* 0x000fe40008000000 */
[----:B------:R-:W-:Y:S03]  /*41e0*/  @UP1 USHF.R.U32.HI UR4, URZ, UR15, UR5 ;  /* 0x0000000fff041299 */ /* 0x000fe60008011605 */
[----:B------:R-:W-:Y:S01]  /*41f0*/  UMOV UR5, UR23 ;  /* 0x0000001700057c82 */ /* 0x000fe20008000000 */
[----:B------:R-:W-:Y:S02]  /*4200*/  UIMAD UR4, UR42, UR4, URZ ;  /* 0x000000042a0472a4 */ /* 0x000fe4000f8e02ff */
[----:B------:R-:W-:Y:S02]  /*4210*/  @UP1 USHF.R.U32.HI UR8, URZ, UR15, UR5 ;  /* 0x0000000fff081299 */ /* 0x000fe40008011605 */
[----:B------:R-:W-:Y:S02]  /*4220*/  USEL UR5, UR13, UR9, !UP0 ;  /* 0x000000090d057287 */ /* 0x000fe4000c000000 */
[----:B------:R-:W-:Y:S02]  /*4230*/  UIMAD UR9, UR42, UR8, URZ ;  /* 0x000000082a0972a4 */ /* 0x000fe4000f8e02ff */
[----:B------:R-:W-:Y:S03]  /*4240*/  UISETP.GE.AND UP0, UPT, UR6, UR4, UPT ;  /* 0x000000040600728c */ /* 0x000fe6000bf06270 */
[----:B------:R-:W-:Y:S01]  /*4250*/  UMOV UR4, UR11 ;  /* 0x0000000b00047c82 */ /* 0x000fe20008000000 */
[----:B------:R-:W-:Y:S02]  /*4260*/  UISETP.GE.OR UP0, UPT, UR5, UR9, UP0 ;  /* 0x000000090500728c */ /* 0x000fe40008706670 */
[----:B------:R-:W-:Y:S02]  /*4270*/  USHF.R.U32.HI UR4, URZ, UR15, UR4 ;  /* 0x0000000fff047299 */ /* 0x000fe40008011604 */
[----:B------:R-:W-:Y:S02]  /*4280*/  UIMAD.WIDE.U32 UR10, UR5, UR14, URZ ;  /* 0x0000000e050a72a5 */ /* 0x000fe4000f8e00ff */
[----:B------:R-:W-:Y:S04]  /*4290*/  USEL UR12, UR6, UR4, !UP1 ;  /* 0x00000004060c7287 */ /* 0x000fe8000c800000 */
[----:B------:R-:W-:Y:S01]  /*42a0*/  UIADD3 UR9, UPT, UPT, -UR12, URZ, URZ ;  /* 0x000000ff0c097290 */ /* 0x000fe2000fffe1ff */
[----:B------:R-:W-:Y:S02]  /*42b0*/  @!UP0 UMOV UR4, UR11 ;  /* 0x0000000b00048c82 */ /* 0x000fe40008000000 */
[----:B------:R-:W-:Y:S02]  /*42c0*/  @!UP0 USHF.R.U32.HI UR4, URZ, UR15, UR4 ;  /* 0x0000000fff048299 */ /* 0x000fe40008011604 */
[----:B------:R-:W-:Y:S02]  /*42d0*/  UIMAD UR9, UR42, UR9, UR6 ;  /* 0x000000092a0972a4 */ /* 0x000fe4000f8e0206 */
[----:B------:R-:W-:Y:S02]  /*42e0*/  @!UP0 USEL UR4, UR5, UR4, !UP1 ;  /* 0x0000000405048287 */ /* 0x000fe4000c800000 */
[----:B------:R-:W-:Y:S02]  /*42f0*/  UISETP.NE.AND UP1, UPT, UR24, URZ, UPT ;  /* 0x000000ff1800728c */ /* 0x000fe4000bf25270 */
[----:B------:R-:W-:Y:S02]  /*4300*/  @!UP0 UIMAD UR9, UR8, UR9, UR4 ;  /* 0x00000009080982a4 */ /* 0x000fe4000f8e0204 */
[----:B------:R-:W-:Y:S02]  /*4310*/  @!UP0 UIADD3 UR10, UPT, UPT, UR12, -UR4, URZ ;  /* 0x800000040c0a8290 */ /* 0x000fe4000fffe0ff */
[----:B------:R-:W-:Y:S02]  /*4320*/  UIADD3 UR4, UPT, UPT, -UR5, URZ, URZ ;  /* 0x000000ff05047290 */ /* 0x000fe4000fffe1ff */
[----:B------:R-:W-:Y:S02]  /*4330*/  UIADD3 UR8, UPT, UPT, -UR6, URZ, URZ ;  /* 0x000000ff06087290 */ /* 0x000fe4000fffe1ff */
[----:B------:R-:W-:Y:S02]  /*4340*/  @!UP0 UIMAD UR6, UR10, UR42, UR5 ;  /* 0x0000002a0a0682a4 */ /* 0x000fe4000f8e0205 */
[----:B------:R-:W-:Y:S02]  /*4350*/  UIMAD UR13, UR16, UR4, UR13 ;  /* 0x00000004100d72a4 */ /* 0x000fe4000f8e020d */
[----:B------:R-:W-:Y:S01]  /*4360*/  UIMAD UR7, UR30, UR8, UR7 ;  /* 0x000000081e0772a4 */ /* 0x000fe2000f8e0207 */
[----:B------:R-:W-:Y:S02]  /*4370*/  @!UP0 UMOV UR5, UR9 ;  /* 0x0000000900058c82 */ /* 0x000fe40008000000 */
[----:B------:R-:W-:Y:S02]  /*4380*/  UIMAD UR13, UR5, UR16, UR13 ;  /* 0x00000010050d72a4 */ /* 0x000fe4000f8e020d */
[----:B------:R-:W-:Y:S11]  /*4390*/  UIMAD UR7, UR6, UR30, UR7 ;  /* 0x0000001e060772a4 */ /* 0x000ff6000f8e0207 */
[----:B------:R-:W-:Y:S01]  /*43a0*/  @!UPT UIADD3 URZ, UPT, UPT, URZ, URZ, URZ ;  /* 0x000000fffffff290 */ /* 0x000fe2000fffe0ff */
.L_x_75:
[----:B------:R-:W3:Y:S01]  /*43b0*/  @!UP3 LDCU.128 UR20, c[0x0][0xb10] ;  /* 0x00016200ff14b7ac */ /* 0x000ee20008000c00 */
[----:B------:R-:W-:Y:S02]  /*43c0*/  ISETP.NE.U32.AND P0, PT, RZ, UR26, PT ;  /* 0x0000001aff007c0c */ /* 0x000fe4000bf05070 */
[----:B------:R-:W-:Y:S02]  /*43d0*/  SHF.L.U32 R2, R11, 0x1f, RZ ;  /* 0x0000001f0b027819 */ /* 0x000fe400000006ff */
[----:B------:R-:W-:Y:S01]  /*43e0*/  ISETP.NE.AND.EX P0, PT, RZ, UR27, PT, P0 ;  /* 0x0000001bff007c0c */ /* 0x000fe2000bf05300 */
[----:B------:R-:W4:Y:S01]  /*43f0*/  @!UP3 LDCU UR5, c[0x0][0xb0c] ;  /* 0x00016180ff05b7ac */ /* 0x000f220008000800 */
[----:B---3--:R-:W-:Y:S07]  /*4400*/  UIMAD.WIDE.U32 UR8, UR13, UR20, URZ ;  /* 0x000000140d0872a5 */ /* 0x008fee000f8e00ff */
[----:B------:R-:W-:Y:S01]  /*4410*/  @!UP3 UMOV UR4, UR9 ;  /* 0x000000090004bc82 */ /* 0x000fe20008000000 */
[----:B----4-:R-:W-:Y:S02]  /*4420*/  @!UP3 UISETP.NE.AND UP0, UPT, UR5, 0x1, UPT ;  /* 0x000000010500b88c */ /* 0x010fe4000bf05270 */
[----:B------:R-:W-:Y:S02]  /*4430*/  @!UP3 USHF.R.U32.HI UR4, URZ, UR21, UR4 ;  /* 0x00000015ff04b299 */ /* 0x000fe40008011604 */
[----:B------:R-:W-:Y:S02]  /*4440*/  UIMAD.WIDE.U32 UR8, UR7, UR23, URZ ;  /* 0x00000017070872a5 */ /* 0x000fe4000f8e00ff */
[----:B------:R-:W-:Y:S02]  /*4450*/  @!UP3 USEL UR10, UR13, UR4, !UP0 ;  /* 0x000000040d0ab287 */ /* 0x000fe4000c000000 */
[----:B------:R-:W-:Y:S03]  /*4460*/  @!UP3 UISETP.NE.AND UP0, UPT, UR22, 0x1, UPT ;  /* 0x000000011600b88c */ /* 0x000fe6000bf05270 */
[----:B------:R-:W-:Y:S02]  /*4470*/  @!UP3 UMOV UR6, UR9 ;  /* 0x000000090006bc82 */ /* 0x000fe40008000000 */
[----:B------:R-:W3:Y:S02]  /*4480*/  @!UP3 LDCU UR4, c[0x0][0xb20] ;  /* 0x00016400ff04b7ac */ /* 0x000ee40008000800 */
[----:B---3--:R-:W-:Y:S04]  /*4490*/  @!UP3 USHF.R.U32.HI UR6, URZ, UR4, UR6 ;  /* 0x00000004ff06b299 */ /* 0x008fe80008011606 */
[----:B------:R-:W-:Y:S04]  /*44a0*/  @!UP3 USEL UR6, UR7, UR6, !UP0 ;  /* 0x000000060706b287 */ /* 0x000fe8000c000000 */
[----:B------:R-:W-:Y:S02]  /*44b0*/  @!UP3 UIADD3 UR4, UPT, UPT, -UR10, UR6, URZ ;  /* 0x000000060a04b290 */ /* 0x000fe4000fffe1ff */
[----:B------:R-:W-:Y:S02]  /*44c0*/  @!UP3 UIADD3 UR6, UPT, UPT, UR10, -UR6, URZ ;  /* 0x800000060a06b290 */ /* 0x000fe4000fffe0ff */
[----:B------:R-:W-:Y:S02]  /*44d0*/  @!UP3 UIMAD UR13, UR4, UR5, UR13 ;  /* 0x00000005040db2a4 */ /* 0x000fe4000f8e020d */
[----:B------:R-:W-:Y:S01]  /*44e0*/  @!UP3 UIMAD UR7, UR6, UR22, UR7 ;  /* 0x000000160607b2a4 */ /* 0x000fe2000f8e0207 */
[----:B------:R-:W-:Y:S11]  /*44f0*/  BRA.U UP4, `(.L_x_76) ;  /* 0x0000000104107547 */ /* 0x000ff6000b800000 */
[----:B------:R-:W-:Y:S04]  /*4500*/  MOV R3, UR37 ;  /* 0x0000002500037c02 */ /* 0x000fe80008000f00 */
[----:B------:R-:W-:Y:S04]  /*4510*/  SHF.L.U32 R3, R3, 0x1f, RZ ;  /* 0x0000001f03037819 */ /* 0x000fe800000006ff */
[----:B------:R-:W3:Y:S02]  /*4520*/  SYNCS.PHASECHK.TRANS64.TRYWAIT P1, [UR17+0x48], R3 ;  /* 0x00004803ff0075a7 */ /* 0x000ee40008021111 */
[----:B---3--:R-:W-:Y:S05]  /*4530*/  @!P1 BRA `(.L_x_77) ;  /* 0x0000002800409947 */ /* 0x008fea0003800000 */
.L_x_76:
[----:B------:R-:W-:Y:S05]  /*4540*/  BRA.U !UP6, `(.L_x_78) ;  /* 0x000000010e387547 */ /* 0x000fea000b800000 */
[----:B------:R-:W-:Y:S01]  /*4550*/  UPLOP3.LUT UP1, UPT, UPT, UPT, UP5, 0x80, 0x8 ;  /* 0x000000000008789c */ /* 0x000fe20003f2f050 */
[----:B--2---:R-:W-:Y:S01]  /*4560*/  HFMA2 R0, -RZ, RZ, 0, 5.9604644775390625e-08 ;  /* 0x00000001ff007431 */ /* 0x004fe200000001ff */
[----:B------:R-:W2:Y:S01]  /*4570*/  LDCU.64 UR8, c[0x0][0x358] ;  /* 0x00006b00ff0877ac */ /* 0x000ea20008000a00 */
[----:B------:R-:W-:Y:S03]  /*4580*/  IMAD.MOV.U32 R80, RZ, RZ, 0x1 ;  /* 0x00000001ff507424 */ /* 0x000fe600078e00ff */
[----:B------:R-:W-:Y:S05]  /*4590*/  PLOP3.LUT P1, PT, PT, PT, UP1, 0x80, 0x8 ;  /* 0x000000000008781c */ /* 0x000fea0003f2f018 */
[----:B------:R-:W3:Y:S01]  /*45a0*/  @UP1 LDCU.64 UR4, c[0x0][0x888] ;  /* 0x00011100ff0417ac */ /* 0x000ee20008000a00 */
[----:B------:R-:W-:Y:S07]  /*45b0*/  @UP1 UIMAD UR6, UR36, UR26, URZ ;  /* 0x0000001a240612a4 */ /* 0x000fee000f8e02ff */
[----:B------:R-:W-:Y:S01]  /*45c0*/  @!P1 PRMT R80, R0, 0x7610, R80 ;  /* 0x0000761000509816 */ /* 0x000fe20000000050 */
[----:B---3--:R-:W-:Y:S06]  /*45d0*/  @UP1 UIMAD.WIDE UR4, UR6, 0x4, UR4 ;  /* 0x00000004060418a5 */ /* 0x008fec000f8e0204 */
[----:B------:R-:W-:Y:S01]  /*45e0*/  IMAD.U32 R4, RZ, RZ, UR4 ;  /* 0x00000004ff047e24 */ /* 0x000fe2000f8e00ff */
[----:B------:R-:W-:Y:S04]  /*45f0*/  MOV R5, UR5 ;  /* 0x0000000500057c02 */ /* 0x000fe80008000f00 */
[----:B------:R-:W3:Y:S01]  /*4600*/  @!UP1 LDCU UR4, c[0x0][0x880] ;  /* 0x00011000ff0497ac */ /* 0x000ee20008000800 */
[----:B--2--5:R4:W5:Y:S02]  /*4610*/  @P1 LDG.E R39, desc[UR8][R4.64] ;  /* 0x0000000804271981 */ /* 0x024964000c1e1900 */
[----:B---34-:R-:W-:Y:S07]  /*4620*/  @!P1 IMAD.U32 R39, RZ, RZ, UR4 ;  /* 0x00000004ff279e24 */ /* 0x018fee000f8e00ff */
.L_x_78:
[----:B-----5:R-:W-:Y:S01]  /*4630*/  @!P0 ISETP.EQ.AND P2, PT, R39, RZ, PT ;  /* 0x000000ff2700820c */ /* 0x020fe20003f42270 */
[----:B------:R-:W-:Y:S01]  /*4640*/  @!UPT UIADD3 URZ, UPT, UPT, URZ, URZ, URZ ;  /* 0x000000fffffff290 */ /* 0x000fe2000fffe0ff */
[----:B------:R-:W-:Y:S11]  /*4650*/  @!P0 BRA `(.L_x_79) ;  /* 0x0000000000148947 */ /* 0x000ff60003800000 */
[----:B------:R-:W-:Y:S02]  /*4660*/  LOP3.LUT P0, RZ, R80, 0xff, RZ, 0xc0, !PT ;  /* 0x000000ff50ff7812 */ /* 0x000fe4000780c0ff */
[----:B------:R-:W-:Y:S04]  /*4670*/  PLOP3.LUT P2, PT, PT, PT, UP1, 0x80, 0x8 ;  /* 0x000000000008781c */ /* 0x000fe80003f4f018 */
[----:B------:R-:W-:Y:S07]  /*4680*/  PLOP3.LUT P2, PT, P2, PT, PT, 0x8, 0x80 ;  /* 0x000000000080781c */ /* 0x000fee000174e170 */
[----:B------:R-:W-:Y:S11]  /*4690*/  @P0 ISETP.EQ.AND P2, PT, R39, RZ, PT ;  /* 0x000000ff2700020c */ /* 0x000ff60003f42270 */
[----:B------:R-:W-:Y:S02]  /*46a0*/  @!UPT UIADD3 URZ, UPT, UPT, URZ, URZ, URZ ;  /* 0x000000fffffff290 */ /* 0x000fe4000fffe0ff */
.L_x_79:
[----:B------:R-:W3:Y:S01]  /*46b0*/  SYNCS.PHASECHK.TRANS64.TRYWAIT P0, [UR17+0x38], R2 ;  /* 0x00003802ff0075a7 */ /* 0x000ee20008001111 */
[----:B------:R-:W-:Y:S02]  /*46c0*/  ELECT P1, URZ, PT ;  /* 0x0000000000ff782f */ /* 0x000fe40003820000 */
[----:B------:R-:W-:Y:S01]  /*46d0*/  IADD3 R10, PT, PT, R10, 0x1, RZ ;  /* 0x000000010a0a7810 */ /* 0x000fe20007ffe0ff */
[----:B---3--:R-:W-:Y:S10]  /*46e0*/  @!P0 BRA `(.L_x_80) ;  /* 0x0000002400ec8947 */ /* 0x008ff40003800000 */
.L_x_129:
[----:B------:R-:W-:Y:S01]  /*46f0*/  PLOP3.LUT P1, PT, P2, P1, PT, 0xf2, 0x2f ;  /* 0x00000000002f781c */ /* 0x000fe20001723e72 */
[----:B------:R-:W-:Y:S01]  /*4700*/  UMOV UR18, 0x0 ;  /* 0x0000000000127882 */ /* 0x000fe20000000000 */
[----:B------:R-:W-:Y:S01]  /*4710*/  UMOV UR19, 0x10000000 ;  /* 0x1000000000137882 */ /* 0x000fe20000000000 */
[----:B------:R-:W-:Y:S01]  /*4720*/  UMOV UR12, UR36 ;  /* 0x00000024000c7c82 */ /* 0x000fe20008000000 */
[----:B------:R-:W-:Y:S01]  /*4730*/  LOP3.LUT R11, R11, 0x1, RZ, 0x3c, !PT ;  /* 0x000000010b0b7812 */ /* 0x000fe200078e3cff */
[----:B------:R-:W-:Y:S01]  /*4740*/  UMOV UR36, UR25 ;  /* 0x0000001900247c82 */ /* 0x000fe20008000000 */
[----:B------:R-:W-:Y:S07]  /*4750*/  UPLOP3.LUT UP4, UPT, UPT, UPT, UPT, 0x80, 0x8 ;  /* 0x000000000008789c */ /* 0x000fee0003f8f070 */
[----:B--2---:R-:W-:Y:S01]  /*4760*/  @!P1 IADD3 R2, P0, PT, R12, 0x580, RZ ;  /* 0x000005800c029810 */ /* 0x004fe20007f1e0ff */
[----:B------:R-:W-:Y:S03]  /*4770*/  VOTEU.ALL UP0, P1 ;  /* 0x0000000000ff7886 */ /* 0x000fe60000800000 */
[----:B------:R-:W-:Y:S01]  /*4780*/  @!P1 R2UR UR5, R2 ;  /* 0x00000000020592ca */ /* 0x000fe200000e0000 */
[----:B------:R-:W-:Y:S01]  /*4790*/  @!P1 IMAD.X R0, RZ, RZ, R13, P0 ;  /* 0x000000ffff009224 */ /* 0x000fe200000e060d */
[----:B------:R-:W-:Y:S01]  /*47a0*/  @!UP0 USHF.L.U32 UR10, UR45, 0x6, URZ ;  /* 0x000000062d0a8899 */ /* 0x000fe200080006ff */
[----:B------:R-:W-:Y:S01]  /*47b0*/  ISETP.NE.AND P0, PT, R10, 0x2, PT ;  /* 0x000000020a00780c */ /* 0x000fe20003f05270 */
[----:B------:R-:W-:Y:S02]  /*47c0*/  @!UP0 USHF.L.U32 UR11, UR46, 0x6, URZ ;  /* 0x000000062e0b8899 */ /* 0x000fe400080006ff */
[----:B------:R-:W-:Y:S01]  /*47d0*/  @!P1 R2UR UR4, R0 ;  /* 0x00000000000492ca */ /* 0x000fe200000e0000 */
[----:B------:R-:W-:Y:S01]  /*47e0*/  @!UP0 UIADD3 UR8, UPT, UPT, UR17, 0x200, URZ ;  /* 0x0000020011088890 */ /* 0x000fe2000fffe0ff */
[----:B------:R-:W-:Y:S01]  /*47f0*/  SEL R0, RZ, 0x1, P0 ;  /* 0x00000001ff007807 */ /* 0x000fe20000000000 */
[----:B------:R-:W-:Y:S01]  /*4800*/  @!UP0 UIADD3 UR9, UPT, UPT, UR17, 0x30, URZ ;  /* 0x0000003011098890 */ /* 0x000fe2000fffe0ff */
[----:B------:R-:W-:Y:S01]  /*4810*/  SEL R10, R10, RZ, P0 ;  /* 0x000000ff0a0a7207 */ /* 0x000fe20000000000 */
[----:B------:R-:W-:Y:S01]  /*4820*/  VOTEU.ALL UP0, P1 ;  /* 0x0000000000ff7886 */ /* 0x000fe20000800000 */
[----:B------:R-:W-:Y:S01]  /*4830*/  LOP3.LUT R9, R9, R0, RZ, 0x3c, !PT ;  /* 0x0000000009097212 */ /* 0x000fe200078e3cff */
[----:B------:R-:W-:Y:S01]  /*4840*/  IMAD.U32 R2, RZ, RZ, UR5 ;  /* 0x00000005ff027e24 */ /* 0x000fe2000f8e00ff */
[----:B------:R-:W-:Y:S02]  /*4850*/  UIADD3 UR45, UPT, UPT, UR7, UR57, URZ ;  /* 0x00000039072d7290 */ /* 0x000fe4000fffe0ff */
[----:B------:R-:W-:Y:S03]  /*4860*/  UIADD3 UR46, UPT, UPT, UR13, UR60, URZ ;  /* 0x0000003c0d2e7290 */ /* 0x000fe6000fffe0ff */
[----:B------:R-:W-:Y:S01]  /*4870*/  IMAD.U32 R3, RZ, RZ, UR4 ;  /* 0x00000004ff037e24 */ /* 0x000fe2000f8e00ff */
[----:B------:R-:W-:Y:S04]  /*4880*/  @!P1 R2UR UR4, R2 ;  /* 0x00000000020492ca */ /* 0x000fe800000e0000 */
[----:B------:R-:W-:Y:S11]  /*4890*/  @!P1 R2UR UR5, R3 ;  /* 0x00000000030592ca */ /* 0x000ff600000e0000 */
[----:B------:R-:W-:Y:S02]  /*48a0*/  @!UPT UIADD3 URZ, UPT, UPT, URZ, URZ, URZ ;  /* 0x000000fffffff290 */ /* 0x000fe4000fffe0ff */
[----:B------:R2:W-:Y:S01]  /*48b0*/  @!UP0 UTMALDG.3D [UR8], [UR4], desc[UR18] ;  /* 0x00001208040085b4 */ /* 0x0005e20008011000 */
[----:B------:R2:W-:Y:S01]  /*48c0*/  @!P1 SYNCS.ARRIVE.TRANS64.RED.A0TR RZ, [UR17+0x30], R8 ;  /* 0x00003008ffff99a7 */ /* 0x0005e20008300411 */
[----:B------:R-:W-:Y:S01]  /*48d0*/  SYNCS.ARRIVE.TRANS64.RED.A1T0 RZ, [UR48], RZ ;  /* 0x000000ffffff79a7 */ /* 0x000fe20008100430 */
[----:B------:R-:W-:Y:S05]  /*48e0*/  BRA.U UP2, `(.L_x_81) ;  /* 0xfffffff502747547 */ /* 0x000fea000b83ffff */
[----:B------:R-:W-:Y:S07]  /*48f0*/  MOV R0, UR17 ;  /* 0x0000001100007c02 */ /* 0x000fee0008000f00 */
.L_x_82:
[----:B---3--:R-:W-:-:S04]  /*4900*/  SHF.L.U32 R2, R11, 0x1f, RZ ;  /* 0x0000001f0b027819 */ /* 0x008fc800000006ff */
[----:B------:R3:W4:Y:S03]  /*4910*/  SYNCS.PHASECHK.TRANS64.TRYWAIT P0, [R0+URZ+0x38], R2 ;  /* 0x00003802000075a7 */ /* 0x00072600080011ff */
[----:B----4-:R-:W-:Y:S05]  /*4920*/  @!P0 NANOSLEEP.SYNCS 0x989680 ;  /* 0x009896800000895d */ /* 0x010fea0003900000 */
[----:B------:R-:W4:Y:S02]  /*4930*/  @!P0 SYNCS.PHASECHK.TRANS64 P0, [R0+URZ+0x38], R2 ;  /* 0x00003802000085a7 */ /* 0x000f2400080010ff */
[----:B-12-4-:R-:W-:Y:S05]  /*4940*/  @P0 EXIT ;  /* 0x000000000000094d */ /* 0x016fea0003800000 */
[----:B------:R-:W-:Y:S05]  /*4950*/  BRA `(.L_x_82) ;  /* 0xfffffffc00e87947 */ /* 0x000fea000383ffff */
.L_x_73:
[----:B------:R-:W-:-:S06]  /*4960*/  UISETP.GE.AND UP0, UPT, UR18, 0x4, UPT ;  /* 0x000000041200788c */ /* 0x000fcc000bf06270 */
[----:B------:R-:W-:-:S13]  /*4970*/  PLOP3.LUT P0, PT, PT, PT, UP0, 0x80, 0x8 ;  /* 0x000000000008781c */ /* 0x000fda0003f0f008 */
[----:B-1----:R-:W-:Y:S05]  /*4980*/  @!P0 EXIT ;  /* 0x000000000000894d */ /* 0x002fea0003800000 */
[----:B------:R-:W-:Y:S01]  /*4990*/  BAR.SYNC.DEFER_BLOCKING 0x6, 0xa0 ;  /* 0x0182800000007b1d */ /* 0x000fe20000010000 */
[C---:B------:R-:W-:Y:S01]  /*49a0*/  IMAD.SHL.U32 R7, R69.reuse, 0x40, RZ ;  /* 0x0000004045077824 */ /* 0x040fe200078e00ff */
[----:B------:R-:W-:Y:S01]  /*49b0*/  CS2R R84, SRZ ;  /* 0x0000000000547805 */ /* 0x000fe2000001ff00 */
[C---:B------:R-:W-:Y:S01]  /*49c0*/  IMAD.SHL.U32 R4, R69.reuse, 0x20, RZ ;  /* 0x0000002045047824 */ /* 0x040fe200078e00ff */
[----:B------:R-:W-:Y:S01]  /*49d0*/  CS2R R82, SRZ ;  /* 0x0000000000527805 */ /* 0x000fe2000001ff00 */
[----:B------:R-:W-:Y:S01]  /*49e0*/  IMAD.SHL.U32 R5, R69, 0x8, RZ ;  /* 0x0000000845057824 */ /* 0x000fe200078e00ff */
[----:B------:R-:W-:Y:S01]  /*49f0*/  UMOV UR44, 0x400 ;  /* 0x00000400002c7882 */ /* 0x000fe20000000000 */
[----:B------:R-:W-:Y:S01]  /*4a00*/  LOP3.LUT R6, R7, 0x180, RZ, 0xc0, !PT ;  /* 0x0000018007067812 */ /* 0x000fe200078ec0ff */
[----:B------:R-:W-:Y:S01]  /*4a10*/  ULEA UR44, UR48, UR44, 0x18 ;  /* 0x0000002c302c7291 */ /* 0x000fe2000f8ec0ff */
[----:B------:R-:W-:Y:S01]  /*4a20*/  LOP3.LUT R4, R4, 0xc00, RZ, 0xc0, !PT ;  /* 0x00000c0004047812 */ /* 0x000fe200078ec0ff */
[----:B------:R-:W1:Y:S01]  /*4a30*/  LDC.64 R74, c[0x0][0x888] ;  /* 0x00022200ff4a7b82 */ /* 0x000e620000000a00 */
[----:B------:R-:W-:Y:S01]  /*4a40*/  LOP3.LUT R5, R6, 0x30, R5, 0xf8, !PT ;  /* 0x0000003006057812 */ /* 0x000fe200078ef805 */
[C---:B------:R-:W-:Y:S01]  /*4a50*/  IMAD.SHL.U32 R6, R69.reuse, 0x2, RZ ;  /* 0x0000000245067824 */ /* 0x040fe200078e00ff */
[--C-:B------:R-:W-:Y:S01]  /*4a60*/  LOP3.LUT R4, R4, 0x40, R7.reuse, 0xf8, !PT ;  /* 0x0000004004047812 */ /* 0x100fe200078ef807 */
[C---:B------:R-:W-:Y:S01]  /*4a70*/  IMAD.U32 R37, R69.reuse, 0x10000, RZ ;  /* 0x0001000045257824 */ /* 0x040fe200078e00ff */
[----:B------:R-:W-:Y:S01]  /*4a80*/  UIADD3 UR4, UPT, UPT, UR44, 0x1200, URZ ;  /* 0x000012002c047890 */ /* 0x000fe2000fffe0ff */
[----:B------:R-:W-:Y:S01]  /*4a90*/  IMAD.SHL.U32 R78, R69, 0x10, RZ ;  /* 0x00000010454e7824 */ /* 0x000fe200078e00ff */
[----:B------:R-:W-:Y:S01]  /*4aa0*/  LOP3.LUT R5, R5, 0x20, R6, 0x78, !PT ;  /* 0x0000002005057812 */ /* 0x000fe200078e7806 */
[----:B------:R-:W2:Y:S01]  /*4ab0*/  LDC.64 R76, c[0x0][0x890] ;  /* 0x00022400ff4c7b82 */ /* 0x000ea20000000a00 */
[----:B------:R-:W-:Y:S01]  /*4ac0*/  LOP3.LUT R4, R4, 0x200, R7, 0xf8, !PT ;  /* 0x0000020004047812 */ /* 0x000fe200078ef807 */
[----:B------:R-:W-:Y:S01]  /*4ad0*/  IMAD.MOV.U32 R36, RZ, RZ, RZ ;  /* 0x000000ffff247224 */ /* 0x000fe200078e00ff */
[----:B------:R-:W-:Y:S01]  /*4ae0*/  LOP3.LUT R37, R37, 0x600000, RZ, 0xc0, !PT ;  /* 0x0060000025257812 */ /* 0x000fe200078ec0ff */
[----:B------:R-:W-:Y:S01]  /*4af0*/  IMAD.U32 R86, RZ, RZ, UR4 ;  /* 0x00000004ff567e24 */ /* 0x000fe2000f8e00ff */
[----:B------:R-:W-:Y:S01]  /*4b00*/  LOP3.LUT R79, R4, R5, RZ, 0xfc, !PT ;  /* 0x00000005044f7212 */ /* 0x000fe200078efcff */
[----:B------:R-:W3:Y:S01]  /*4b10*/  LDS R0, [UR44+0x100] ;  /* 0x0001002cff007984 */ /* 0x000ee20008000800 */
[----:B------:R-:W-:Y:S01]  /*4b20*/  LOP3.LUT R78, R78, 0x20, RZ, 0xc0, !PT ;  /* 0x000000204e4e7812 */ /* 0x000fe200078ec0ff */
[----:B------:R-:W4:Y:S01]  /*4b30*/  LDC.64 R72, c[0x0][0x8b0] ;  /* 0x00022c00ff487b82 */ /* 0x000f220000000a00 */
[----:B------:R-:W1:Y:S01]  /*4b40*/  LDCU UR50, c[0x0][0x370] ;  /* 0x00006e00ff3277ac */ /* 0x000e620008000800 */
[----:B------:R-:W-:Y:S01]  /*4b50*/  VIADD R4, R79, UR44 ;  /* 0x0000002c4f047c36 */ /* 0x000fe20008000000 */
[----:B------:R-:W1:Y:S04]  /*4b60*/  LDCU.64 UR62, c[0x0][0x348] ;  /* 0x00006900ff3e77ac */ /* 0x000e680008000a00 */
[----:B------:R-:W-:Y:S01]  /*4b70*/  IADD3 R78, PT, PT, -R78, 0x200, R4 ;  /* 0x000002004e4e7810 */ /* 0x000fe20007ffe104 */
[----:B------:R-:W1:Y:S01]  /*4b80*/  LDC.64 R70, c[0x0][0x8a8] ;  /* 0x00022a00ff467b82 */ /* 0x000e620000000a00 */
[----:B------:R-:W1:Y:S01]  /*4b90*/  LDCU UR43, c[0x0][0xb0c] ;  /* 0x00016180ff2b77ac */ /* 0x000e620008000800 */
[----:B------:R-:W1:Y:S01]  /*4ba0*/  LDCU UR39, c[0x0][0xb30] ;  /* 0x00016600ff2777ac */ /* 0x000e620008000800 */
[----:B------:R-:W1:Y:S01]  /*4bb0*/  LDCU.64 UR58, c[0x0][0x888] ;  /* 0x00011100ff3a77ac */ /* 0x000e620008000a00 */
[----:B------:R-:W1:Y:S01]  /*4bc0*/  LDCU.64 UR40, c[0x0][0xb28] ;  /* 0x00016500ff2877ac */ /* 0x000e620008000a00 */
[----:B------:R-:W1:Y:S01]  /*4bd0*/  LDCU.128 UR52, c[0x0][0xb10] ;  /* 0x00016200ff3477ac */ /* 0x000e620008000c00 */
[----:B------:R-:W1:Y:S01]  /*4be0*/  LDCU UR49, c[0x0][0x374] ;  /* 0x00006e80ff3177ac */ /* 0x000e620008000800 */
[----:B------:R-:W-:Y:S01]  /*4bf0*/  UIADD3 UR56, UPT, UPT, UR44, 0x200, URZ ;  /* 0x000002002c387890 */ /* 0x000fe2000fffe0ff */
[----:B---3--:R-:W-:-:S11]  /*4c00*/  IMAD.IADD R37, R0, 0x1, R37 ;  /* 0x0000000100257824 */ /* 0x008fd600078e0225 */
.L_x_100:
[----:B------:R-:W-:Y:S02]  /*4c10*/  LEA R3, R82, UR44, 0x3 ;  /* 0x0000002c52037c11 */ /* 0x000fe4000f8e18ff */
[----:B------:R-:W-:Y:S02]  /*4c20*/  SHF.L.U32 R0, R84, 0x1f, RZ ;  /* 0x0000001f54007819 */ /* 0x000fe400000006ff */
[----:B-1----:R-:W-:Y:S02]  /*4c30*/  LEA R4, R82, UR44, 0x4 ;  /* 0x0000002c52047c11 */ /* 0x002fe4000f8e20ff */
[----:B------:R-:W3:Y:S02]  /*4c40*/  SYNCS.PHASECHK.TRANS64.TRYWAIT P0, [R3+URZ+0x50], R0 ;  /* 0x00005000030075a7 */ /* 0x000ee400080011ff */
[----:B--23--:R-:W-:Y:S05]  /*4c50*/  @!P0 BRA `(.L_x_83) ;  /* 0x0000002000a88947 */ /* 0x00cfea0003800000 */
.L_x_130:
[----:B------:R-:W1:Y:S01]  /*4c60*/  LDS.128 R4, [R4+0xe0] ;  /* 0x0000e00004047984 */ /* 0x000e620000000c00 */
[----:B------:R-:W-:Y:S01]  /*4c70*/  UISETP.GE.AND UP0, UPT, UR42, 0x1, UPT ;  /* 0x000000012a00788c */ /* 0x000fe2000bf06270 */
[----:B------:R-:W-:Y:S01]  /*4c80*/  @!PT LDS RZ, [RZ] ;  /* 0x00000000fffff984 */ /* 0x000fe20000000800 */
[----:B------:R-:W-:Y:S01]  /*4c90*/  @!PT LDS RZ, [RZ] ;  /* 0x00000000fffff984 */ /* 0x000fe20000000800 */
[----:B------:R-:W-:Y:S01]  /*4ca0*/  @!PT LDS RZ, [RZ] ;  /* 0x00000000fffff984 */ /* 0x000fe20000000800 */
[----:B------:R-:W-:Y:S01]  /*4cb0*/  @!PT LDS RZ, [RZ] ;  /* 0x00000000fffff984 */ /* 0x000fe20000000800 */
[----:B------:R2:W-:Y:S06]  /*4cc0*/  MEMBAR.ALL.CTA ;  /* 0x0000000000007992 */ /* 0x0005ec0000008000 */
[----:B--2---:R-:W2:Y:S01]  /*4cd0*/  FENCE.VIEW.ASYNC.S ;  /* 0x00000000000073c6 */ /* 0x004ea20000000000 */
[----:B-1----:R-:W-:Y:S11]  /*4ce0*/  LOP3.LUT P0, RZ, R6, 0x1, RZ, 0xc0, !PT ;  /* 0x0000000106ff7812 */ /* 0x002ff6000780c0ff */
[----:B------:R-:W-:Y:S02]  /*4cf0*/  @!UPT UIADD3 URZ, UPT, UPT, URZ, URZ, URZ ;  /* 0x000000fffffff290 */ /* 0x000fe4000fffe0ff */
[----:B--2---:R-:W-:Y:S01]  /*4d00*/  VOTEU.ANY UP1, P0 ;  /* 0x0000000000ff7886 */ /* 0x004fe20000020100 */
[----:B------:R-:W-:Y:S01]  /*4d10*/  PLOP3.LUT P0, PT, PT, PT, UP1, 0x80, 0x8 ;  /* 0x000000000008781c */ /* 0x000fe20003f0f018 */
[----:B------:R-:W-:Y:S11]  /*4d20*/  UP2UR UR47, UPR, URZ, 0x2 ;  /* 0x00000002ff2f7883 */ /* 0x000ff60008000000 */
[----:B------:R-:W-:Y:S01]  /*4d30*/  @!UPT UIADD3 URZ, UPT, UPT, URZ, URZ, URZ ;  /* 0x000000fffffff290 */ /* 0x000fe2000fffe0ff */
[----:B---3--:R-:W-:Y:S02]  /*4d40*/  @P0 SHF.R.U32.HI R0, RZ, 0x10, R5 ;  /* 0x00000010ff000819 */ /* 0x008fe40000011605 */
        /* <DEDUP_REMOVED lines=12> */
[----:B------:R-:W2:Y:S01]  /*4e10*/  LDCU UR12, c[0x0][0xb20] ;  /* 0x00016400ff0c77ac */ /* 0x000ea20008000800 */
[----:B------:R-:W-:Y:S02]  /*4e20*/  UIMAD.WIDE.U32 UR4, UR49, UR55, URZ ;  /* 0x00000037310472a5 */ /* 0x000fe4000f8e00ff */
[----:B------:R-:W-:Y:S02]  /*4e30*/  UIMAD.WIDE.U32 UR6, UR50, UR52, URZ ;  /* 0x00000034320672a5 */ /* 0x000fe4000f8e00ff */
[----:B------:R-:W-:Y:S02]  /*4e40*/  UISETP.NE.AND UP0, UPT, UR54, 0x1, UPT ;  /* 0x000000013600788c */ /* 0x000fe4000bf05270 */
[----:B------:R-:W-:Y:S02]  /*4e50*/  UIMAD.WIDE.U32 UR8, UR37, UR55, URZ ;  /* 0x00000037250872a5 */ /* 0x000fe4000f8e00ff */
[----:B------:R-:W-:Y:S02]  /*4e60*/  UIMAD.WIDE.U32 UR10, UR38, UR52, URZ ;  /* 0x00000034260a72a5 */ /* 0x000fe4000f8e00ff */
[----:B------:R-:W-:Y:S02]  /*4e70*/  UISETP.NE.AND UP1, UPT, UR43, 0x1, UPT ;  /* 0x000000012b00788c */ /* 0x000fe4000bf25270 */
[----:B------:R-:W-:Y:S01]  /*4e80*/  UISETP.NE.AND UP2, UPT, UR42, 0x1, UPT ;  /* 0x000000012a00788c */ /* 0x000fe2000bf45270 */
[----:B------:R-:W-:Y:S02]  /*4e90*/  UMOV UR4, UR5 ;  /* 0x0000000500047c82 */ /* 0x000fe40008000000 */
[----:B--2---:R-:W-:Y:S03]  /*4ea0*/  USHF.R.U32.HI UR5, URZ, UR12, UR4 ;  /* 0x0000000cff057299 */ /* 0x004fe60008011604 */
[----:B------:R-:W-:Y:S02]  /*4eb0*/  UMOV UR4, UR7 ;  /* 0x0000000700047c82 */ /* 0x000fe40008000000 */
[----:B------:R-:W-:Y:S02]  /*4ec0*/  USHF.R.U32.HI UR7, URZ, UR53, UR4 ;  /* 0x00000035ff077299 */ /* 0x000fe40008011604 */
[----:B------:R-:W-:Y:S02]  /*4ed0*/  USEL UR4, UR49, UR5, !UP0 ;  /* 0x0000000531047287 */ /* 0x000fe4000c000000 */
[----:B------:R-:W-:Y:S01]  /*4ee0*/  USEL UR7, UR50, UR7, !UP1 ;  /* 0x0000000732077287 */ /* 0x000fe2000c800000 */
[----:B------:R-:W-:Y:S01]  /*4ef0*/  UMOV UR5, UR9 ;  /* 0x0000000900057c82 */ /* 0x000fe20008000000 */
[----:B------:R-:W-:Y:S02]  /*4f00*/  UIMAD.WIDE.U32 UR8, UR4, UR40, URZ ;  /* 0x00000028040872a5 */ /* 0x000fe4000f8e00ff */
[----:B------:R-:W-:Y:S03]  /*4f10*/  USHF.R.U32.HI UR6, URZ, UR12, UR5 ;  /* 0x0000000cff067299 */ /* 0x000fe60008011605 */
[----:B------:R-:W-:Y:S01]  /*4f20*/  UMOV UR5, UR11 ;  /* 0x0000000b00057c82 */ /* 0x000fe20008000000 */
[----:B------:R-:W-:Y:S02]  /*4f30*/  UIMAD.WIDE.U32 UR10, UR7, UR40, URZ ;  /* 0x00000028070a72a5 */ /* 0x000fe4000f8e00ff */
[----:B------:R-:W-:Y:S02]  /*4f40*/  USHF.R.U32.HI UR12, URZ, UR53, UR5 ;  /* 0x00000035ff0c7299 */ /* 0x000fe40008011605 */
[----:B------:R-:W-:Y:S01]  /*4f50*/  USEL UR6, UR37, UR6, !UP0 ;  /* 0x0000000625067287 */ /* 0x000fe2000c000000 */
[----:B------:R-:W-:Y:S02]  /*4f60*/  UMOV UR5, UR9 ;  /* 0x0000000900057c82 */ /* 0x000fe40008000000 */
[----:B------:R-:W-:Y:S01]  /*4f70*/  UMOV UR10, UR11 ;  /* 0x0000000b000a7c82 */ /* 0x000fe20008000000 */
[----:B------:R-:W-:Y:S02]  /*4f80*/  @UP2 USHF.R.U32.HI UR4, URZ, UR41, UR5 ;  /* 0x00000029ff042299 */ /* 0x000fe40008011605 */
[----:B------:R-:W-:Y:S02]  /*4f90*/  @UP2 USHF.R.U32.HI UR7, URZ, UR41, UR10 ;  /* 0x00000029ff072299 */ /* 0x000fe4000801160a */
[----:B------:R-:W-:Y:S02]  /*4fa0*/  UIMAD UR4, UR42, UR4, URZ ;  /* 0x000000042a0472a4 */ /* 0x000fe4000f8e02ff */
[----:B------:R-:W-:Y:S02]  /*4fb0*/  UIMAD.WIDE.U32 UR10, UR6, UR40, URZ ;  /* 0x00000028060a72a5 */ /* 0x000fe4000f8e00ff */
[----:B------:R-:W-:Y:S02]  /*4fc0*/  USEL UR5, UR38, UR12, !UP1 ;  /* 0x0000000c26057287 */ /* 0x000fe4000c800000 */
[----:B------:R-:W-:Y:S02]  /*4fd0*/  UIMAD UR8, UR42, UR7, URZ ;  /* 0x000000072a0872a4 */ /* 0x000fe4000f8e02ff */
[----:B------:R-:W-:Y:S03]  /*4fe0*/  UISETP.GE.AND UP0, UPT, UR6, UR4, UPT ;  /* 0x000000040600728c */ /* 0x000fe6000bf06270 */
[----:B------:R-:W-:Y:S01]  /*4ff0*/  UMOV UR4, UR11 ;  /* 0x0000000b00047c82 */ /* 0x000fe20008000000 */
[----:B------:R-:W-:Y:S02]  /*5000*/  UISETP.GE.OR UP0, UPT, UR5, UR8, UP0 ;  /* 0x000000080500728c */ /* 0x000fe40008706670 */
[----:B------:R-:W-:Y:S02]  /*5010*/  USHF.R.U32.HI UR4, URZ, UR41, UR4 ;  /* 0x00000029ff047299 */ /* 0x000fe40008011604 */
[----:B------:R-:W-:Y:S02]  /*5020*/  UIMAD.WIDE.U32 UR8, UR5, UR40, URZ ;  /* 0x00000028050872a5 */ /* 0x000fe4000f8e00ff */
[----:B------:R-:W-:Y:S02]  /*5030*/  USEL UR11, UR6, UR4, !UP2 ;  /* 0x00000004060b7287 */ /* 0x000fe4000d000000 */
[----:B------:R-:W-:Y:S02]  /*5040*/  UIADD3 UR8, UPT, UPT, -UR5, URZ, URZ ;  /* 0x000000ff05087290 */ /* 0x000fe4000fffe1ff */
[----:B------:R-:W-:Y:S01]  /*5050*/  UIADD3 UR10, UPT, UPT, -UR11, URZ, URZ ;  /* 0x000000ff0b0a7290 */ /* 0x000fe2000fffe1ff */
[----:B------:R-:W-:Y:S01]  /*5060*/  @!UP0 UMOV UR4, UR9 ;  /* 0x0000000900048c82 */ /* 0x000fe20008000000 */
[----:B------:R-:W-:Y:S02]  /*5070*/  UIADD3 UR9, UPT, UPT, -UR6, URZ, URZ ;  /* 0x000000ff06097290 */ /* 0x000fe4000fffe1ff */
[----:B------:R-:W-:Y:S02]  /*5080*/  @!UP0 USHF.R.U32.HI UR4, URZ, UR41, UR4 ;  /* 0x00000029ff048299 */ /* 0x000fe40008011604 */
[----:B------:R-:W-:Y:S02]  /*5090*/  UIMAD UR10, UR42, UR10, UR6 ;  /* 0x0000000a2a0a72a4 */ /* 0x000fe4000f8e0206 */
[----:B------:R-:W-:Y:S04]  /*50a0*/  @!UP0 USEL UR4, UR5, UR4, !UP2 ;  /* 0x0000000405048287 */ /* 0x000fe8000d000000 */
[----:B------:R-:W-:Y:S02]  /*50b0*/  @!UP0 UIMAD UR10, UR7, UR10, UR4 ;  /* 0x0000000a070a82a4 */ /* 0x000fe4000f8e0204 */
[----:B------:R-:W-:Y:S02]  /*50c0*/  @!UP0 UIADD3 UR11, UPT, UPT, UR11, -UR4, URZ ;  /* 0x800000040b0b8290 */ /* 0x000fe4000fffe0ff */
[----:B------:R-:W-:Y:S02]  /*50d0*/  UIMAD UR7, UR43, UR8, UR38 ;  /* 0x000000082b0772a4 */ /* 0x000fe4000f8e0226 */
[----:B------:R-:W-:Y:S02]  /*50e0*/  @!UP0 UIMAD UR6, UR11, UR42, UR5 ;  /* 0x0000002a0b0682a4 */ /* 0x000fe4000f8e0205 */
[----:B------:R-:W-:Y:S01]  /*50f0*/  UIMAD UR4, UR54, UR9, UR37 ;  /* 0x00000009360472a4 */ /* 0x000fe2000f8e0225 */
[----:B------:R-:W-:Y:S02]  /*5100*/  @!UP0 UMOV UR5, UR10 ;  /* 0x0000000a00058c82 */ /* 0x000fe40008000000 */
[----:B------:R-:W-:Y:S02]  /*5110*/  UIMAD UR38, UR5, UR43, UR7 ;  /* 0x0000002b052672a4 */ /* 0x000fe4000f8e0207 */
[----:B------:R-:W-:Y:S11]  /*5120*/  UIMAD UR37, UR6, UR54, UR4 ;  /* 0x00000036062572a4 */ /* 0x000ff6000f8e0204 */
[----:B------:R-:W-:Y:S01]  /*5130*/  @!UPT UIADD3 URZ, UPT, UPT, URZ, URZ, URZ ;  /* 0x000000fffffff290 */ /* 0x000fe2000fffe0ff */
.L_x_84:
[----:B------:R-:W-:Y:S01]  /*5140*/  UISETP.NE.AND UP0, UPT, UR39, 0x1, UPT ;  /* 0x000000012700788c */ /* 0x000fe2000bf05270 */
[----:B------:R-:W-:Y:S10]  /*5150*/  IADD3 R82, PT, PT, R82, 0x1, RZ ;  /* 0x0000000152527810 */ /* 0x000ff40007ffe0ff */
[----:B------:R-:W2:Y:S01]  /*5160*/  @!UP0 LDCU.128 UR12, c[0x0][0xb10] ;  /* 0x00016200ff0c87ac */ /* 0x000ea20008000c00 */
[----:B------:R-:W3:Y:S01]  /*5170*/  @!UP0 LDCU UR5, c[0x0][0xb0c] ;  /* 0x00016180ff0587ac */ /* 0x000ee20008000800 */
[----:B------:R-:W4:Y:S01]  /*5180*/  @!UP0 LDCU UR10, c[0x0][0xb20] ;  /* 0x00016400ff0a87ac */ /* 0x000f220008000800 */
[----:B--2---:R-:W-:Y:S02]  /*5190*/  UIMAD.WIDE.U32 UR8, UR38, UR12, URZ ;  /* 0x0000000c260872a5 */ /* 0x004fe4000f8e00ff */
[----:B------:R-:W-:Y:S02]  /*51a0*/  UIMAD.WIDE.U32 UR6, UR37, UR15, URZ ;  /* 0x0000000f250672a5 */ /* 0x000fe4000f8e00ff */
[----:B------:R-:W-:Y:S03]  /*51b0*/  @!UP0 UISETP.NE.AND UP1, UPT, UR14, 0x1, UPT ;  /* 0x000000010e00888c */ /* 0x000fe6000bf25270 */
[----:B------:R-:W-:Y:S01]  /*51c0*/  @!UP0 UMOV UR4, UR9 ;  /* 0x0000000900048c82 */ /* 0x000fe20008000000 */
[----:B---3--:R-:W-:Y:S02]  /*51d0*/  @!UP0 UISETP.NE.AND UP2, UPT, UR5, 0x1, UPT ;  /* 0x000000010500888c */ /* 0x008fe4000bf45270 */
[----:B------:R-:W-:Y:S01]  /*51e0*/  @!UP0 USHF.R.U32.HI UR4, URZ, UR13, UR4 ;  /* 0x0000000dff048299 */ /* 0x000fe20008011604 */
[----:B------:R-:W-:Y:S02]  /*51f0*/  @!UP0 UMOV UR6, UR7 ;  /* 0x0000000700068c82 */ /* 0x000fe40008000000 */
[----:B----4-:R-:W-:Y:S02]  /*5200*/  @!UP0 USHF.R.U32.HI UR6, URZ, UR10, UR6 ;  /* 0x0000000aff068299 */ /* 0x010fe40008011606 */
[----:B------:R-:W-:Y:S02]  /*5210*/  @!UP0 USEL UR7, UR38, UR4, !UP2 ;  /* 0x0000000426078287 */ /* 0x000fe4000d000000 */
[----:B------:R-:W-:Y:S04]  /*5220*/  @!UP0 USEL UR6, UR37, UR6, !UP1 ;  /* 0x0000000625068287 */ /* 0x000fe8000c800000 */
[----:B------:R-:W-:Y:S02]  /*5230*/  @!UP0 UIADD3 UR4, UPT, UPT, -UR7, UR6, URZ ;  /* 0x0000000607048290 */ /* 0x000fe4000fffe1ff */
[----:B------:R-:W-:Y:S02]  /*5240*/  @!UP0 UIADD3 UR6, UPT, UPT, UR7, -UR6, URZ ;  /* 0x8000000607068290 */ /* 0x000fe4000fffe0ff */
[----:B------:R-:W-:Y:S02]  /*5250*/  @!UP0 UIMAD UR38, UR4, UR5, UR38 ;  /* 0x00000005042682a4 */ /* 0x000fe4000f8e0226 */
[----:B------:R-:W-:Y:S02]  /*5260*/  @!UP0 UIMAD UR37, UR6, UR14, UR37 ;  /* 0x0000000e062582a4 */ /* 0x000fe4000f8e0225 */
[----:B------:R-:W-:Y:S09]  /*5270*/  ULOP3.LUT UP0, URZ, UR56, 0x1b0, URZ, 0xc0, !UPT ;  /* 0x000001b038ff7892 */ /* 0x000ff2000f80c0ff */
[----:B------:R-:W-:Y:S05]  /*5280*/  BRA.U !UP0, `(.L_x_85) ;  /* 0x0000000108407547 */ /* 0x000fea000b800000 */
[----:B------:R-:W2:Y:S01]  /*5290*/  LDCU.64 UR8, c[0x4][0x80] ;  /* 0x01001000ff0877ac */ /* 0x000ea20008000a00 */
[----:B------:R-:W-:Y:S01]  /*52a0*/  MOV R3, 0x0 ;  /* 0x0000000000037802 */ /* 0x000fe20000000f00 */
[----:B------:R-:W-:Y:S02]  /*52b0*/  HFMA2 R12, -RZ, RZ, 0, 5.9604644775390625e-08 ;  /* 0x00000001ff0c7431 */ /* 0x000fe400000001ff */
[----:B------:R-:W-:Y:S02]  /*52c0*/  IMAD.MOV.U32 R8, RZ, RZ, 0x70 ;  /* 0x00000070ff087424 */ /* 0x000fe400078e00ff */
[----:B------:R-:W-:Y:S01]  /*52d0*/  IMAD.MOV.U32 R13, RZ, RZ, RZ ;  /* 0x000000ffff0d7224 */ /* 0x000fe200078e00ff */
[----:B------:R-:W3:Y:S01]  /*52e0*/  LDCU.64 UR6, c[0x4][0x88] ;  /* 0x01001100ff0677ac */ /* 0x000ee20008000a00 */
[----:B------:R-:W4:Y:S01]  /*52f0*/  LDC.64 R2, c[0x4][R3] ;  /* 0x0100000003027b82 */ /* 0x000f220000000a00 */
[----:B------:R-:W1:Y:S01]  /*5300*/  LDCU.64 UR4, c[0x4][0x8] ;  /* 0x01000100ff0477ac */ /* 0x000e620008000a00 */
[----:B--2---:R-:W-:Y:S01]  /*5310*/  MOV R5, UR9 ;  /* 0x0000000900057c02 */ /* 0x004fe20008000f00 */
[----:B------:R-:W-:Y:S01]  /*5320*/  IMAD.U32 R4, RZ, RZ, UR8 ;  /* 0x00000008ff047e24 */ /* 0x000fe2000f8e00ff */
[----:B---3--:R-:W-:Y:S01]  /*5330*/  MOV R7, UR7 ;  /* 0x0000000700077c02 */ /* 0x008fe20008000f00 */
[----:B------:R-:W-:Y:S01]  /*5340*/  IMAD.U32 R6, RZ, RZ, UR6 ;  /* 0x00000006ff067e24 */ /* 0x000fe2000f8e00ff */
[----:B-1----:R-:W-:Y:S01]  /*5350*/  MOV R11, UR5 ;  /* 0x00000005000b7c02 */ /* 0x002fe20008000f00 */
[----:B------:R-:W-:Y:S02]  /*5360*/  IMAD.U32 R10, RZ, RZ, UR4 ;  /* 0x00000004ff0a7e24 */ /* 0x000fe4000f8e00ff */
[----:B------:R-:W-:Y:S07]  /*5370*/  LEPC R20, `(.L_x_85) ;  /* 0x000000001014794e */ /* 0x000fee0000000000 */
[----:B----45:R-:W-:Y:S05]  /*5380*/  CALL.ABS.NOINC R2 ;  /* 0x0000000002007343 */ /* 0x030fea0003c00000 */
.L_x_85:
[----:B------:R-:W-:Y:S01]  /*5390*/  LOP3.LUT P0, RZ, R86, 0x1b0, RZ, 0xc0, !PT ;  /* 0x000001b056ff7812 */ /* 0x000fe2000780c0ff */
[----:B------:R-:W-:Y:S11]  /*53a0*/  BSSY.RECONVERGENT B6, `(.L_x_86) ;  /* 0x0000013000067945 */ /* 0x000ff60003800200 */
[----:B------:R-:W-:Y:S01]  /*53b0*/  @!UPT UIADD3 URZ, UPT, UPT, URZ, URZ, URZ ;  /* 0x000000fffffff290 */ /* 0x000fe2000fffe0ff */
[----:B------:R-:W-:Y:S05]  /*53c0*/  @!P0 BRA `(.L_x_87) ;  /* 0x0000000000408947 */ /* 0x000fea0003800000 */
        /* <DEDUP_REMOVED lines=16> */
.L_x_87:
[----:B------:R-:W-:Y:S05]  /*54d0*/  BSYNC.RECONVERGENT B6 ;  /* 0x0000000000067941 */ /* 0x000fea0003800200 */
.L_x_86:
[----:B------:R-:W-:Y:S01]  /*54e0*/  ISETP.NE.U32.AND P3, PT, R76, RZ, PT ;  /* 0x000000ff4c00720c */ /* 0x000fe20003f65070 */
[----:B------:R-:W-:Y:S01]  /*54f0*/  UISETP.NE.AND UP1, UPT, UR61, URZ, UPT ;  /* 0x000000ff3d00728c */ /* 0x000fe2000bf25270 */
[----:B------:R-:W-:Y:S02]  /*5500*/  ISETP.NE.U32.AND P4, PT, R72, RZ, PT ;  /* 0x000000ff4800720c */ /* 0x000fe40003f85070 */
[----:B------:R-:W-:Y:S02]  /*5510*/  ISETP.NE.AND.EX P3, PT, R77, RZ, PT, P3 ;  /* 0x000000ff4d00720c */ /* 0x000fe40003f65330 */
[----:B------:R-:W-:Y:S02]  /*5520*/  PLOP3.LUT P1, PT, PT, PT, PT, 0x8, 0x80 ;  /* 0x000000000080781c */ /* 0x000fe40003f2e170 */
[----:B------:R-:W-:Y:S02]  /*5530*/  PLOP3.LUT P0, PT, PT, PT, UP1, 0x80, 0x8 ;  /* 0x000000000008781c */ /* 0x000fe40003f0f018 */
[----:B------:R-:W-:Y:S02]  /*5540*/  ISETP.NE.AND.EX P4, PT, R73, RZ, PT, P4 ;  /* 0x000000ff4900720c */ /* 0x000fe40003f85340 */
[----:B------:R-:W2:Y:S09]  /*5550*/  @UP1 LDCU.64 UR4, c[0x0][0x888] ;  /* 0x00011100ff0417ac */ /* 0x000eb20008000a00 */
[----:B------:R-:W-:Y:S01]  /*5560*/  @P0 PLOP3.LUT P1, PT, P3, PT, PT, 0x80, 0x8 ;  /* 0x000000000008081c */ /* 0x000fe20001f2f070 */
[----:B--2---:R-:W-:Y:S04]  /*5570*/  @UP1 UISETP.NE.U32.AND UP0, UPT, UR4, URZ, UPT ;  /* 0x000000ff0400128c */ /* 0x004fe8000bf05070 */
[----:B------:R-:W-:Y:S04]  /*5580*/  @UP1 UISETP.NE.AND.EX UP0, UPT, UR5, URZ, UPT, UP0 ;  /* 0x000000ff0500128c */ /* 0x000fe8000bf05300 */
[----:B------:R-:W-:Y:S01]  /*5590*/  @UP1 USEL UR4, URZ, 0xffffffff, UP0 ;  /* 0xffffffffff041887 */ /* 0x000fe20008000000 */
[----:B------:R-:W-:Y:S11]  /*55a0*/  @!P3 BRA `(.L_x_88) ;  /* 0x000000000030b947 */ /* 0x000ff60003800000 */
[----:B------:R-:W-:Y:S01]  /*55b0*/  ISETP.NE.U32.AND P2, PT, R74, RZ, PT ;  /* 0x000000ff4a00720c */ /* 0x000fe20003f45070 */
[----:B------:R-:W2:Y:S01]  /*55c0*/  LDCU.64 UR6, c[0x0][0x358] ;  /* 0x00006b00ff0677ac */ /* 0x000ea20008000a00 */
[----:B------:R-:W-:Y:S02]  /*55d0*/  IMAD.MOV.U32 R80, RZ, RZ, 0x1 ;  /* 0x00000001ff507424 */ /* 0x000fe400078e00ff */
[----:B------:R-:W-:Y:S11]  /*55e0*/  ISETP.NE.AND.EX P2, PT, R75, RZ, PT, P2 ;  /* 0x000000ff4b00720c */ /* 0x000ff60003f45320 */
[----:B------:R-:W-:Y:S02]  /*55f0*/  @!UPT UIADD3 URZ, UPT, UPT, URZ, URZ, URZ ;  /* 0x000000fffffff290 */ /* 0x000fe4000fffe0ff */
[----:B------:R-:W3:Y:S01]  /*5600*/  @P2 LDC.64 R2, c[0x0][0x888] ;  /* 0x00022200ff022b82 */ /* 0x000ee20000000a00 */
[----:B-1----:R-:W-:Y:S04]  /*5610*/  @P2 IMAD R0, R76, UR36, RZ ;  /* 0x000000244c002c24 */ /* 0x002fe8000f8e02ff */
[----:B---3--:R-:W-:Y:S04]  /*5620*/  @P2 IMAD.WIDE R2, R0, 0x4, R2 ;  /* 0x0000000400022825 */ /* 0x008fe800078e0202 */
[----:B------:R-:W-:Y:S01]  /*5630*/  HFMA2 R0, -RZ, RZ, 0, 5.9604644775390625e-08 ;  /* 0x00000001ff007431 */ /* 0x000fe200000001ff */
[----:B--2--5:R2:W5:Y:S04]  /*5640*/  @P2 LDG.E R39, desc[UR6][R2.64] ;  /* 0x0000000602272981 */ /* 0x024568000c1e1900 */
[----:B------:R-:W-:Y:S01]  /*5650*/  @!P2 PRMT R80, R0, 0x7610, R80 ;  /* 0x000076100050a816 */ /* 0x000fe20000000050 */
[----:B--2---:R-:W3:Y:S06]  /*5660*/  @!P2 LDC R39, c[0x0][0x880] ;  /* 0x00022000ff27ab82 */ /* 0x004eec0000000800 */
.L_x_88:
[----:B------:R-:W-:Y:S05]  /*5670*/  @!P4 BRA `(.L_x_89) ;  /* 0x000000000024c947 */ /* 0x000fea0003800000 */
[----:B------:R-:W-:Y:S01]  /*5680*/  ISETP.NE.U32.AND P2, PT, R70, RZ, PT ;  /* 0x000000ff4600720c */ /* 0x000fe20003f45070 */
[----:B------:R-:W2:Y:S03]  /*5690*/  LDCU.64 UR6, c[0x0][0x358] ;  /* 0x00006b00ff0677ac */ /* 0x000ea60008000a00 */
[----:B------:R-:W-:Y:S11]  /*56a0*/  ISETP.NE.AND.EX P2, PT, R71, RZ, PT, P2 ;  /* 0x000000ff4700720c */ /* 0x000ff60003f45320 */
[----:B------:R-:W-:Y:S02]  /*56b0*/  @!UPT UIADD3 URZ, UPT, UPT, URZ, URZ, URZ ;  /* 0x000000fffffff290 */ /* 0x000fe4000fffe0ff */
[----:B------:R-:W4:Y:S01]  /*56c0*/  @P2 LDC.64 R2, c[0x0][0x8a8] ;  /* 0x00022a00ff022b82 */ /* 0x000f220000000a00 */
[----:B-1----:R-:W-:Y:S04]  /*56d0*/  @P2 IMAD R0, R72, UR36, RZ ;  /* 0x0000002448002c24 */ /* 0x002fe8000f8e02ff */
[----:B----4-:R-:W-:Y:S05]  /*56e0*/  @P2 IMAD.WIDE R2, R0, 0x4, R2 ;  /* 0x0000000400022825 */ /* 0x010fea00078e0202 */
[----:B--2--5:R2:W5:Y:S02]  /*56f0*/  @P2 LDG.E R38, desc[UR6][R2.64] ;  /* 0x0000000602262981 */ /* 0x024564000c1e1900 */
[----:B--2---:R-:W4:Y:S02]  /*5700*/  @!P2 LDC R38, c[0x0][0x8a0] ;  /* 0x00022800ff26ab82 */ /* 0x004f240000000800 */
.L_x_89:
[----:B---3-5:R-:W-:Y:S01]  /*5710*/  @P0 ISETP.NE.AND P4, PT, R39, RZ, PT ;  /* 0x000000ff2700020c */ /* 0x028fe20003f85270 */
[----:B-1----:R-:W-:Y:S01]  /*5720*/  IMAD.U32 R0, RZ, RZ, UR4 ;  /* 0x00000004ff007e24 */ /* 0x002fe2000f8e00ff */
[----:B------:R-:W-:Y:S01]  /*5730*/  @P0 LOP3.LUT P2, RZ, R80, 0xff, RZ, 0xc0, !PT ;  /* 0x000000ff50ff0812 */ /* 0x000fe2000784c0ff */
[----:B------:R-:W-:Y:S01]  /*5740*/  BSSY B1, `(.L_x_90) ;  /* 0x0000039000017945 */ /* 0x000fe20003800000 */
[----:B------:R-:W-:Y:S02]  /*5750*/  @P0 SEL R2, RZ, 0xffffffff, P4 ;  /* 0xffffffffff020807 */ /* 0x000fe40002000000 */
[----:B------:R-:W-:Y:S02]  /*5760*/  CS2R R46, SRZ ;  /* 0x00000000002e7805 */ /* 0x000fe4000001ff00 */
[----:B------:R-:W-:Y:S02]  /*5770*/  LEA R16, R36, UR44, 0x3 ;  /* 0x0000002c24107c11 */ /* 0x000fe4000f8e18ff */
[----:B------:R-:W-:Y:S02]  /*5780*/  CS2R R44, SRZ ;  /* 0x00000000002c7805 */ /* 0x000fe4000001ff00 */
[----:B------:R-:W-:Y:S02]  /*5790*/  @P1 SEL R2, R0, R2, !P2 ;  /* 0x0000000200021207 */ /* 0x000fe40005000000 */
[----:B------:R-:W-:Y:S02]  /*57a0*/  CS2R R42, SRZ ;  /* 0x00000000002a7805 */ /* 0x000fe4000001ff00 */
[----:B------:R-:W-:Y:S02]  /*57b0*/  SHF.L.U32 R3, R85, 0x1f, RZ ;  /* 0x0000001f55037819 */ /* 0x000fe400000006ff */
[----:B------:R-:W-:Y:S02]  /*57c0*/  CS2R R40, SRZ ;  /* 0x0000000000287805 */ /* 0x000fe4000001ff00 */
[----:B------:R-:W-:Y:S02]  /*57d0*/  @P0 LOP3.LUT R2, R2, 0x1, RZ, 0xc0, !PT ;  /* 0x0000000102020812 */ /* 0x000fe400078ec0ff */
[----:B------:R-:W-:Y:S02]  /*57e0*/  PLOP3.LUT P5, PT, PT, PT, PT, 0x8, 0x80 ;  /* 0x000000000080781c */ /* 0x000fe40003fae170 */
[----:B------:R-:W-:Y:S02]  /*57f0*/  ISETP.NE.U32.OR P1, PT, R2, 0x1, !P0 ;  /* 0x000000010200780c */ /* 0x000fe40004725470 */
[----:B------:R-:W-:Y:S11]  /*5800*/  LEA.HI R2, R36, R36, RZ, 0x1 ;  /* 0x0000002424027211 */ /* 0x000ff600078f08ff */
[----:B------:R-:W-:Y:S04]  /*5810*/  @P1 SHF.L.U32 R0, R83, 0x1f, RZ ;  /* 0x0000001f53001819 */ /* 0x000fe800000006ff */
[----:B------:R1:W2:Y:S01]  /*5820*/  @P1 SYNCS.PHASECHK.TRANS64.TRYWAIT P0, [UR44+0x30], R0 ;  /* 0x00003000ff0015a7 */ /* 0x0002a2000800112c */
[----:B------:R3:W3:Y:S01]  /*5830*/  SYNCS.PHASECHK.TRANS64.TRYWAIT P4, [R16+URZ+0x70], R3 ;  /* 0x00007003100075a7 */ /* 0x0006e200080811ff */
[C---:B-1----:R-:W-:Y:S01]  /*5840*/  IMAD.SHL.U32 R0, R2.reuse, 0x20, RZ ;  /* 0x0000002002007824 */ /* 0x042fe200078e00ff */
[----:B------:R-:W-:Y:S04]  /*5850*/  LOP3.LUT R2, R2, 0xffe, RZ, 0xc0, !PT ;  /* 0x00000ffe02027812 */ /* 0x000fe800078ec0ff */
[----:B------:R-:W-:Y:S01]  /*5860*/  LOP3.LUT R0, R0, 0xffffffc0, RZ, 0xc0, !PT ;  /* 0xffffffc000007812 */ /* 0x000fe200078ec0ff */
[----:B------:R-:W-:Y:S04]  /*5870*/  IMAD.IADD R2, R36, 0x1, -R2 ;  /* 0x0000000124027824 */ /* 0x000fe800078e0a02 */
[----:B------:R-:W-:Y:S04]  /*5880*/  IMAD.IADD R0, R37, 0x1, R0 ;  /* 0x0000000125007824 */ /* 0x000fe800078e0200 */
[----:B------:R-:W-:Y:S01]  /*5890*/  IMAD R2, R2, 0x100000, R0 ;  /* 0x0010000002027824 */ /* 0x000fe200078e0200 */
[----:B--2---:R-:W-:Y:S01]  /*58a0*/  @P1 PLOP3.LUT P5, PT, P0, PT, PT, 0x8, 0x80 ;  /* 0x000000000080181c */ /* 0x004fe200007ae170 */
[----:B------:R-:W-:Y:S01]  /*58b0*/  @!UPT UIADD3 URZ, UPT, UPT, URZ, URZ, URZ ;  /* 0x000000fffffff290 */ /* 0x000fe2000fffe0ff */
[----:B---3--:R-:W-:Y:S11]  /*58c0*/  @!P1 BRA `(.L_x_91) ;  /* 0x0000000000809947 */ /* 0x008ff60003800000 */
[----:B------:R-:W-:Y:S01]  /*58d0*/  ISETP.NE.U32.AND P0, PT, RZ, UR58, PT ;  /* 0x0000003aff007c0c */ /* 0x000fe2000bf05070 */
[----:B------:R-:W-:Y:S01]  /*58e0*/  BSSY B0, `(.L_x_92) ;  /* 0x0000012000007945 */ /* 0x000fe20003800000 */
[----:B------:R-:W-:Y:S02]  /*58f0*/  ISETP.NE.AND P2, PT, R39, RZ, PT ;  /* 0x000000ff2700720c */ /* 0x000fe40003f45270 */
[----:B------:R-:W-:Y:S02]  /*5900*/  CS2R R42, SRZ ;  /* 0x00000000002a7805 */ /* 0x000fe4000001ff00 */
[----:B------:R-:W-:Y:S02]  /*5910*/  ISETP.NE.AND.EX P0, PT, RZ, UR59, PT, P0 ;  /* 0x0000003bff007c0c */ /* 0x000fe4000bf05300 */
[----:B------:R-:W-:Y:S02]  /*5920*/  CS2R R40, SRZ ;  /* 0x0000000000287805 */ /* 0x000fe4000001ff00 */
[----:B------:R-:W-:Y:S02]  /*5930*/  LOP3.LUT P1, RZ, R80, 0xff, RZ, 0xc0, !PT ;  /* 0x000000ff50ff7812 */ /* 0x000fe4000782c0ff */
[----:B------:R-:W-:Y:S02]  /*5940*/  CS2R R46, SRZ ;  /* 0x00000000002e7805 */ /* 0x000fe4000001ff00 */
[----:B------:R-:W-:Y:S02]  /*5950*/  SEL R0, RZ, 0xffffffff, P2 ;  /* 0xffffffffff007807 */ /* 0x000fe40001000000 */
[----:B------:R-:W-:Y:S02]  /*5960*/  CS2R R44, SRZ ;  /* 0x00000000002c7805 */ /* 0x000fe4000001ff00 */
[----:B------:R-:W-:Y:S04]  /*5970*/  SEL R4, RZ, 0xffffffff, P0 ;  /* 0xffffffffff047807 */ /* 0x000fe80000000000 */
[----:B------:R-:W-:Y:S04]  /*5980*/  @P3 SEL R0, R4, R0, !P1 ;  /* 0x0000000004003207 */ /* 0x000fe80004800000 */
[----:B------:R-:W-:Y:S04]  /*5990*/  LOP3.LUT R0, R0, 0x1, RZ, 0xc0, !PT ;  /* 0x0000000100007812 */ /* 0x000fe800078ec0ff */
[----:B------:R-:W-:Y:S01]  /*59a0*/  ISETP.NE.U32.AND P0, PT, R0, 0x1, PT ;  /* 0x000000010000780c */ /* 0x000fe20003f05070 */
[----:B------:R-:W-:Y:S01]  /*59b0*/  @!UPT UIADD3 URZ, UPT, UPT, URZ, URZ, URZ ;  /* 0x000000fffffff290 */ /* 0x000fe2000fffe0ff */
[----:B------:R-:W-:Y:S11]  /*59c0*/  @!P5 BRA `(.L_x_93) ;  /* 0x00000000000cd947 */ /* 0x000ff60003800000 */
[----:B------:R-:W-:Y:S04]  /*59d0*/  SHF.L.U32 R4, R83, 0x1f, RZ ;  /* 0x0000001f53047819 */ /* 0x000fe800000006ff */
[----:B------:R-:W1:Y:S02]  /*59e0*/  SYNCS.PHASECHK.TRANS64.TRYWAIT P1, [UR44+0x30], R4 ;  /* 0x00003004ff0075a7 */ /* 0x000e64000802112c */
[----:B-1----:R-:W-:Y:S05]  /*59f0*/  @!P1 BRA `(.L_x_94) ;  /* 0x0000001400549947 */ /* 0x002fea0003800000 */
.L_x_93:
[----:B------:R-:W-:Y:S05]  /*5a00*/  BSYNC B0 ;  /* 0x0000000000007941 */ /* 0x000fea0003800000 */
.L_x_92:
[----:B------:R2:W3:Y:S01]  /*5a10*/  @P0 LDS.128 R40, [R79+UR44+0x200] ;  /* 0x0002002c4f280984 */ /* 0x0004e20008000c00 */
[----:B------:R-:W-:Y:S01]  /*5a20*/  UIADD3 UR4, UPT, UPT, UR44, 0x38, URZ ;  /* 0x000000382c047890 */ /* 0x000fe2000fffe0ff */
[----:B------:R-:W-:Y:S02]  /*5a30*/  LOP3.LUT R83, R83, 0x1, RZ, 0x3c, !PT ;  /* 0x0000000153537812 */ /* 0x000fe400078e3cff */
[----:B------:R2:W1:Y:S01]  /*5a40*/  @P0 LDS.128 R44, [R78+0x10] ;  /* 0x000010004e2c0984 */ /* 0x0004620000000c00 */
[----:B------:R-:W-:Y:S01]  /*5a50*/  UPRMT UR4, UR48, 0x654, UR4 ;  /* 0x0000065430047896 */ /* 0x000fe20008000004 */
[----:B------:R-:W-:Y:S01]  /*5a60*/  @!PT LDS RZ, [RZ] ;  /* 0x00000000fffff984 */ /* 0x000fe20000000800 */
[----:B------:R-:W-:Y:S01]  /*5a70*/  @!PT LDS RZ, [RZ] ;  /* 0x00000000fffff984 */ /* 0x000fe20000000800 */
[----:B------:R-:W-:Y:S01]  /*5a80*/  @!PT LDS RZ, [RZ] ;  /* 0x00000000fffff984 */ /* 0x000fe20000000800 */
[----:B------:R-:W-:Y:S01]  /*5a90*/  @!PT LDS RZ, [RZ] ;  /* 0x00000000fffff984 */ /* 0x000fe20000000800 */
[----:B------:R5:W-:Y:S06]  /*5aa0*/  MEMBAR.ALL.CTA ;  /* 0x0000000000007992 */ /* 0x000bec0000008000 */
[----:B-----5:R-:W5:Y:S02]  /*5ab0*/  FENCE.VIEW.ASYNC.S ;  /* 0x00000000000073c6 */ /* 0x020f640000000000 */
[----:B-----5:R-:W-:Y:S03]  /*5ac0*/  SYNCS.ARRIVE.TRANS64.RED.A1T0 RZ, [UR4], RZ ;  /* 0x000000ffffff79a7 */ /* 0x020fe60008100404 */
.L_x_91:
[----:B------:R-:W-:Y:S05]  /*5ad0*/  BSYNC B1 ;  /* 0x0000000000017941 */ /* 0x000fea0003800000 */
.L_x_90:
[----:B-1----:R-:W-:Y:S04]  /*5ae0*/  SHF.R.U32.HI R0, RZ, 0x15, R2 ;  /* 0x00000015ff007819 */ /* 0x002fe80000011602 */
[----:B------:R-:W-:Y:S01]  /*5af0*/  LOP3.LUT P0, RZ, R0, 0x3, R81, 0x48, !PT ;  /* 0x0000000300ff7812 */ /* 0x000fe20007804851 */
[----:B------:R-:W-:Y:S01]  /*5b00*/  @!UPT UIADD3 URZ, UPT, UPT, URZ, URZ, URZ ;  /* 0x000000fffffff290 */ /* 0x000fe2000fffe0ff */
[----:B------:R-:W-:Y:S11]  /*5b10*/  @P4 BRA `(.L_x_95) ;  /* 0x0000000000084947 */ /* 0x000ff60003800000 */
[----:B------:R-:W1:Y:S02]  /*5b20*/  SYNCS.PHASECHK.TRANS64.TRYWAIT P1, [R16+URZ+0x70], R3 ;  /* 0x00007003100075a7 */ /* 0x000e6400080211ff */
[----:B-1----:R-:W-:Y:S05]  /*5b30*/  @!P1 BRA `(.L_x_96) ;  /* 0x00000014001c9947 */ /* 0x002fea0003800000 */
.L_x_95:
[----:B------:R-:W-:Y:S05]  /*5b40*/  @!P0 BRA `(.L_x_97) ;  /* 0x0000000000408947 */ /* 0x000fea0003800000 */
[----:B------:R-:W1:Y:S01]  /*5b50*/  LDCU.64 UR8, c[0x4][0x70] ;  /* 0x01000e00ff0877ac */ /* 0x000e620008000a00 */
[----:B------:R-:W-:Y:S01]  /*5b60*/  MOV R15, 0x0 ;  /* 0x00000000000f7802 */ /* 0x000fe20000000f00 */
[----:B------:R-:W-:Y:S02]  /*5b70*/  HFMA2 R12, -RZ, RZ, 0, 5.9604644775390625e-08 ;  /* 0x00000001ff0c7431 */ /* 0x000fe400000001ff */
[----:B------:R-:W-:Y:S02]  /*5b80*/  IMAD.MOV.U32 R8, RZ, RZ, 0x192 ;  /* 0x00000192ff087424 */ /* 0x000fe400078e00ff */
[----:B------:R-:W-:Y:S01]  /*5b90*/  IMAD.MOV.U32 R13, RZ, RZ, RZ ;  /* 0x000000ffff0d7224 */ /* 0x000fe200078e00ff */
[----:B------:R-:W5:Y:S01]  /*5ba0*/  LDCU.64 UR6, c[0x4][0x78] ;  /* 0x01000f00ff0677ac */ /* 0x000f620008000a00 */
[----:B------:R-:W2:Y:S01]  /*5bb0*/  LDC.64 R14, c[0x4][R15] ;  /* 0x010000000f0e7b82 */ /* 0x000ea20000000a00 */
[----:B------:R-:W3:Y:S01]  /*5bc0*/  LDCU.64 UR4, c[0x4][0x10] ;  /* 0x01000200ff0477ac */ /* 0x000ee20008000a00 */
[----:B-1----:R-:W-:Y:S01]  /*5bd0*/  MOV R5, UR9 ;  /* 0x0000000900057c02 */ /* 0x002fe20008000f00 */
[----:B------:R-:W-:Y:S01]  /*5be0*/  IMAD.U32 R4, RZ, RZ, UR8 ;  /* 0x00000008ff047e24 */ /* 0x000fe2000f8e00ff */
[----:B-----5:R-:W-:Y:S01]  /*5bf0*/  MOV R7, UR7 ;  /* 0x0000000700077c02 */ /* 0x020fe20008000f00 */
[----:B------:R-:W-:Y:S01]  /*5c00*/  IMAD.U32 R6, RZ, RZ, UR6 ;  /* 0x00000006ff067e24 */ /* 0x000fe2000f8e00ff */
[----:B---3--:R-:W-:Y:S01]  /*5c10*/  MOV R11, UR5 ;  /* 0x00000005000b7c02 */ /* 0x008fe20008000f00 */
[----:B------:R-:W-:Y:S02]  /*5c20*/  IMAD.U32 R10, RZ, RZ, UR4 ;  /* 0x00000004ff0a7e24 */ /* 0x000fe4000f8e00ff */
[----:B------:R-:W-:Y:S07]  /*5c30*/  LEPC R20, `(.L_x_97) ;  /* 0x000000001014794e */ /* 0x000fee0000000000 */
[----:B--2-4-:R-:W-:Y:S05]  /*5c40*/  CALL.ABS.NOINC R14 ;  /* 0x000000000e007343 */ /* 0x014fea0003c00000 */
.L_x_97:
[----:B------:R-:W-:Y:S01]  /*5c50*/  LOP3.LUT P0, RZ, R69, 0x60, RZ, 0xc0, !PT ;  /* 0x0000006045ff7812 */ /* 0x000fe2000780c0ff */
[----:B------:R-:W-:Y:S05]  /*5c60*/  WARPSYNC.ALL ;  /* 0x0000000000007948 */ /* 0x000fea0003800000 */
[----:B---3--:R-:W-:Y:S01]  /*5c70*/  IMAD.SHL.U32 R66, R41, 0x100, RZ ;  /* 0x0000010029427824 */ /* 0x008fe200078e00ff */
[----:B------:R-:W-:Y:S01]  /*5c80*/  R2UR UR4, R2 ;  /* 0x00000000020472ca */ /* 0x000fe200000e0000 */
[----:B------:R-:W-:Y:S01]  /*5c90*/  IMAD.SHL.U32 R60, R43, 0x100, RZ ;  /* 0x000001002b3c7824 */ /* 0x000fe200078e00ff */
[----:B------:R-:W-:Y:S01]  /*5ca0*/  R2UR UR5, R16 ;  /* 0x00000000100572ca */ /* 0x000fe200000e0000 */
[----:B------:R-:W-:Y:S01]  /*5cb0*/  IMAD.SHL.U32 R48, R47, 0x100, RZ ;  /* 0x000001002f307824 */ /* 0x000fe200078e00ff */
[C---:B------:R-:W-:Y:S01]  /*5cc0*/  SHF.L.U32 R2, R40.reuse, 0x10, RZ ;  /* 0x0000001028027819 */ /* 0x040fe200000006ff */
[----:B------:R-:W-:Y:S01]  /*5cd0*/  IMAD.SHL.U32 R54, R45, 0x100, RZ ;  /* 0x000001002d367824 */ /* 0x000fe200078e00ff */
[C---:B------:R-:W-:Y:S01]  /*5ce0*/  PRMT R0, R40.reuse, 0x8880, RZ ;  /* 0x0000888028007816 */ /* 0x040fe200000000ff */
[----:B------:R-:W-:Y:S01]  /*5cf0*/  BSSY.RECONVERGENT B0, `(.L_x_98) ;  /* 0x000009f000007945 */ /* 0x000fe20003800200 */
[----:B------:R-:W-:Y:S02]  /*5d00*/  SHF.L.U32 R3, R40, 0x8, RZ ;  /* 0x0000000828037819 */ /* 0x000fe400000006ff */
[----:B------:R-:W-:Y:S02]  /*5d10*/  SHF.R.S32.HI R2, RZ, 0x18, R2 ;  /* 0x00000018ff027819 */ /* 0x000fe40000011402 */
[----:B------:R-:W-:Y:S01]  /*5d20*/  PRMT R68, R41, 0x8880, RZ ;  /* 0x0000888029447816 */ /* 0x000fe200000000ff */
[----:B------:R-:W-:Y:S01]  /*5d30*/  LDTM.16dp32bit_t0_t15.x32 R4, tmem[UR4] ;  /* 0x00000004000479ee */ /* 0x000fe20008a80000 */
[----:B------:R-:W1:Y:S01]  /*5d40*/  LDTM.16dp32bit_t16_t31.x32 R4, tmem[UR4+0x20] ;  /* 0x00002004000479ee */ /* 0x000e620008aa0000 */
[----:B------:R-:W-:Y:S01]  /*5d50*/  NOP ;  /* 0x0000000000007918 */ /* 0x000fe20000000000 */
[----:B------:R-:W-:Y:S01]  /*5d60*/  UIADD3 UR4, UPT, UPT, UR5, 0x90, URZ ;  /* 0x0000009005047890 */ /* 0x000fe2000fffe0ff */
[----:B------:R-:W-:Y:S02]  /*5d70*/  SHF.R.S32.HI R40, RZ, 0x18, R40 ;  /* 0x00000018ff287819 */ /* 0x000fe40000011428 */
[C---:B------:R-:W-:Y:S01]  /*5d80*/  PRMT R65, R42.reuse, 0x8880, RZ ;  /* 0x000088802a417816 */ /* 0x040fe200000000ff */
[----:B------:R-:W-:Y:S01]  /*5d90*/  UPRMT UR4, UR48, 0x654, UR4 ;  /* 0x0000065430047896 */ /* 0x000fe20008000004 */
[C---:B------:R-:W-:Y:S02]  /*5da0*/  SHF.L.U32 R64, R42.reuse, 0x10, RZ ;  /* 0x000000102a407819 */ /* 0x040fe400000006ff */
[----:B------:R-:W-:Y:S02]  /*5db0*/  SHF.L.U32 R63, R42, 0x8, RZ ;  /* 0x000000082a3f7819 */ /* 0x000fe400000006ff */
[----:B------:R-:W-:Y:S02]  /*5dc0*/  SHF.R.S32.HI R42, RZ, 0x18, R42 ;  /* 0x00000018ff2a7819 */ /* 0x000fe4000001142a */
[C---:B------:R-:W-:Y:S02]  /*5dd0*/  PRMT R62, R43.reuse, 0x8880, RZ ;  /* 0x000088802b3e7816 */ /* 0x040fe400000000ff */
[----:B-1----:R-:W-:Y:S01]  /*5de0*/  SYNCS.ARRIVE.TRANS64.RED.A1T0 RZ, [UR4], RZ ;  /* 0x000000ffffff79a7 */ /* 0x002fe20008100404 */
[----:B------:R-:W-:Y:S02]  /*5df0*/  SHF.L.U32 R61, R43, 0x10, RZ ;  /* 0x000000102b3d7819 */ /* 0x000fe400000006ff */
[----:B------:R-:W-:Y:S02]  /*5e00*/  SHF.R.S32.HI R43, RZ, 0x18, R43 ;  /* 0x00000018ff2b7819 */ /* 0x000fe4000001142b */
[----:B------:R-:W-:Y:S02]  /*5e10*/  SHF.L.U32 R51, R46, 0x8, RZ ;  /* 0x000000082e337819 */ /* 0x000fe400000006ff */
[----:B------:R-:W-:Y:S01]  /*5e20*/  SHF.R.S32.HI R3, RZ, 0x18, R3 ;  /* 0x00000018ff037819 */ /* 0x000fe20000011403 */
[C---:B----4-:R-:W-:Y:S01]  /*5e30*/  IMAD R4, R38.reuse, R4, RZ ;  /* 0x0000000426047224 */ /* 0x050fe200078e02ff */
[----:B------:R-:W-:Y:S01]  /*5e40*/  SHF.L.U32 R67, R41, 0x10, RZ ;  /* 0x0000001029437819 */ /* 0x000fe200000006ff */
[C---:B------:R-:W-:Y:S01]  /*5e50*/  IMAD R5, R38.reuse, R5, RZ ;  /* 0x0000000526057224 */ /* 0x040fe200078e02ff */
[----:B------:R-:W-:Y:S01]  /*5e60*/  SHF.R.S32.HI R41, RZ, 0x18, R41 ;  /* 0x00000018ff297819 */ /* 0x000fe20000011429 */
[----:B------:R-:W-:Y:S01]  /*5e70*/  IMAD R6, R38, R6, RZ ;  /* 0x0000000626067224 */ /* 0x000fe200078e02ff */
[----:B------:R-:W-:Y:S01]  /*5e80*/  PRMT R59, R44, 0x8880, RZ ;  /* 0x000088802c3b7816 */ /* 0x000fe200000000ff */
[----:B------:R-:W-:Y:S01]  /*5e90*/  IMAD R4, R0, R39, R4 ;  /* 0x0000002700047224 */ /* 0x000fe200078e0204 */
[----:B------:R-:W-:Y:S01]  /*5ea0*/  MOV R0, R68 ;  /* 0x0000004400007202 */ /* 0x000fe20000000f00 */
[----:B------:R-:W-:Y:S01]  /*5eb0*/  IMAD R7, R38, R7, RZ ;  /* 0x0000000726077224 */ /* 0x000fe200078e02ff */
[----:B------:R-:W-:Y:S01]  /*5ec0*/  SHF.L.U32 R58, R44, 0x10, RZ ;  /* 0x000000102c3a7819 */ /* 0x000fe200000006ff */
[-C--:B------:R-:W-:Y:S01]  /*5ed0*/  IMAD R5, R2, R39.reuse, R5 ;  /* 0x0000002702057224 */ /* 0x080fe200078e0205 */
[----:B------:R-:W-:Y:S01]  /*5ee0*/  SHF.R.S32.HI R2, RZ, 0x18, R67 ;  /* 0x00000018ff027819 */ /* 0x000fe20000011443 */
[-C--:B------:R-:W-:Y:S01]  /*5ef0*/  IMAD R6, R3, R39.reuse, R6 ;  /* 0x0000002703067224 */ /* 0x080fe200078e0206 */
[----:B------:R-:W-:Y:S01]  /*5f00*/  SHF.R.S32.HI R3, RZ, 0x18, R66 ;  /* 0x00000018ff037819 */ /* 0x000fe20000011442 */
[----:B------:R-:W-:Y:S01]  /*5f10*/  IMAD R8, R38, R8, RZ ;  /* 0x0000000826087224 */ /* 0x000fe200078e02ff */
[C---:B------:R-:W-:Y:S01]  /*5f20*/  PRMT R56, R45.reuse, 0x8880, RZ ;  /* 0x000088802d387816 */ /* 0x040fe200000000ff */
[----:B------:R-:W-:Y:S01]  /*5f30*/  IMAD R7, R40, R39, R7 ;  /* 0x0000002728077224 */ /* 0x000fe200078e0207 */
[----:B------:R-:W-:Y:S01]  /*5f40*/  MOV R40, R65 ;  /* 0x0000004100287202 */ /* 0x000fe20000000f00 */
[----:B------:R-:W-:Y:S01]  /*5f50*/  IMAD R9, R38, R9, RZ ;  /* 0x0000000926097224 */ /* 0x000fe200078e02ff */
[----:B------:R-:W-:Y:S01]  /*5f60*/  SHF.L.U32 R55, R45, 0x10, RZ ;  /* 0x000000102d377819 */ /* 0x000fe200000006ff */
[-C--:B------:R-:W-:Y:S01]  /*5f70*/  IMAD R8, R0, R39.reuse, R8 ;  /* 0x0000002700087224 */ /* 0x080fe200078e0208 */
[----:B------:R-:W-:Y:S01]  /*5f80*/  PRMT R53, R46, 0x8880, RZ ;  /* 0x000088802e357816 */ /* 0x000fe200000000ff */
[----:B------:R-:W-:Y:S01]  /*5f90*/  IMAD R10, R38, R10, RZ ;  /* 0x0000000a260a7224 */ /* 0x000fe200078e02ff */
[----:B------:R-:W-:Y:S01]  /*5fa0*/  SHF.R.S32.HI R45, RZ, 0x18, R45 ;  /* 0x00000018ff2d7819 */ /* 0x000fe2000001142d */
[----:B------:R-:W-:Y:S01]  /*5fb0*/  IMAD R9, R2, R39, R9 ;  /* 0x0000002702097224 */ /* 0x000fe200078e0209 */
[----:B------:R-:W-:Y:S01]  /*5fc0*/  SHF.L.U32 R52, R46, 0x10, RZ ;  /* 0x000000102e347819 */ /* 0x000fe200000006ff */
[C---:B------:R-:W-:Y:S01]  /*5fd0*/  IMAD R0, R38.reuse, R20, RZ ;  /* 0x0000001426007224 */ /* 0x040fe200078e02ff */
[C---:B------:R-:W-:Y:S01]  /*5fe0*/  PRMT R50, R47.reuse, 0x8880, RZ ;  /* 0x000088802f327816 */ /* 0x040fe200000000ff */
[C---:B------:R-:W-:Y:S01]  /*5ff0*/  IMAD R11, R38.reuse, R11, RZ ;  /* 0x0000000b260b7224 */ /* 0x040fe200078e02ff */
[----:B------:R-:W-:Y:S01]  /*6000*/  SHF.R.S32.HI R46, RZ, 0x18, R46 ;  /* 0x00000018ff2e7819 */ /* 0x000fe2000001142e */
[C---:B------:R-:W-:Y:S01]  /*6010*/  IMAD R2, R38.reuse, R21, RZ ;  /* 0x0000001526027224 */ /* 0x040fe200078e02ff */
[----:B------:R-:W-:Y:S01]  /*6020*/  SHF.L.U32 R49, R47, 0x10, RZ ;  /* 0x000000102f317819 */ /* 0x000fe200000006ff */
[C---:B------:R-:W-:Y:S01]  /*6030*/  IMAD R20, R38.reuse, R24, RZ ;  /* 0x0000001826147224 */ /* 0x040fe200078e02ff */
[----:B------:R-:W-:Y:S01]  /*6040*/  SHF.R.S32.HI R47, RZ, 0x18, R47 ;  /* 0x00000018ff2f7819 */ /* 0x000fe2000001142f */
[----:B------:R-:W-:Y:S01]  /*6050*/  IMAD R21, R38, R25, RZ ;  /* 0x0000001926157224 */ /* 0x000fe200078e02ff */
[----:B------:R-:W-:Y:S01]  /*6060*/  SHF.L.U32 R57, R44, 0x8, RZ ;  /* 0x000000082c397819 */ /* 0x000fe200000006ff */
[----:B------:R-:W-:Y:S01]  /*6070*/  IMAD R24, R38, R28, RZ ;  /* 0x0000001c26187224 */ /* 0x000fe200078e02ff */
[----:B------:R-:W-:Y:S01]  /*6080*/  SHF.R.S32.HI R44, RZ, 0x18, R44 ;  /* 0x00000018ff2c7819 */ /* 0x000fe2000001142c */
[----:B------:R-:W-:Y:S01]  /*6090*/  IMAD R10, R3, R39, R10 ;  /* 0x00000027030a7224 */ /* 0x000fe200078e020a */
[----:B------:R-:W-:Y:S01]  /*60a0*/  IADD3 R36, PT, PT, R36, 0x1, RZ ;  /* 0x0000000124247810 */ /* 0x000fe20007ffe0ff */
[C---:B------:R-:W-:Y:S02]  /*60b0*/  IMAD R12, R38.reuse, R12, RZ ;  /* 0x0000000c260c7224 */ /* 0x040fe400078e02ff */
[C---:B------:R-:W-:Y:S02]  /*60c0*/  IMAD R25, R38.reuse, R29, RZ ;  /* 0x0000001d26197224 */ /* 0x040fe400078e02ff */
[C---:B------:R-:W-:Y:S01]  /*60d0*/  IMAD R28, R38.reuse, R32, RZ ;  /* 0x00000020261c7224 */ /* 0x040fe200078e02ff */
[----:B------:R-:W-:Y:S01]  /*60e0*/  SHF.R.S32.HI R32, RZ, 0x18, R64 ;  /* 0x00000018ff207819 */ /* 0x000fe20000011440 */
[C---:B------:R-:W-:Y:S01]  /*60f0*/  IMAD R29, R38.reuse, R33, RZ ;  /* 0x00000021261d7224 */ /* 0x040fe200078e02ff */
[----:B------:R-:W-:Y:S01]  /*6100*/  I2IP.S8.S32.SAT R33, R7, R6, RZ ;  /* 0x0000000607217239 */ /* 0x000fe200000014ff */
[----:B------:R-:W-:Y:S01]  /*6110*/  IMAD R11, R41, R39, R11 ;  /* 0x00000027290b7224 */ /* 0x000fe200078e020b */
[----:B------:R-:W-:Y:S01]  /*6120*/  MOV R7, R62 ;  /* 0x0000003e00077202 */ /* 0x000fe20000000f00 */
[C---:B------:R-:W-:Y:S01]  /*6130*/  IMAD R13, R38.reuse, R13, RZ ;  /* 0x0000000d260d7224 */ /* 0x040fe200078e02ff */
[----:B------:R-:W-:Y:S01]  /*6140*/  SHF.R.S32.HI R6, RZ, 0x18, R63 ;  /* 0x00000018ff067819 */ /* 0x000fe2000001143f */
[----:B------:R-:W-:Y:S01]  /*6150*/  IMAD R14, R38, R14, RZ ;  /* 0x0000000e260e7224 */ /* 0x000fe200078e02ff */
[----:B------:R-:W-:Y:S01]  /*6160*/  I2IP.S8.S32.SAT R41, R11, R10, RZ ;  /* 0x0000000a0b297239 */ /* 0x000fe200000014ff */
[----:B------:R-:W-:Y:S01]  /*6170*/  IMAD R12, R40, R39, R12 ;  /* 0x00000027280c7224 */ /* 0x000fe200078e020c */
[----:B------:R-:W-:Y:S01]  /*6180*/  I2IP.S8.S32.SAT R40, R5, R4, R33 ;  /* 0x0000000405287239 */ /* 0x000fe20000001421 */
[----:B------:R-:W-:Y:S01]  /*6190*/  IMAD R15, R38, R15, RZ ;  /* 0x0000000f260f7224 */ /* 0x000fe200078e02ff */
[----:B------:R-:W-:Y:S01]  /*61a0*/  I2IP.S8.S32.SAT R41, R9, R8, R41 ;  /* 0x0000000809297239 */ /* 0x000fe20000001429 */
[-C--:B------:R-:W-:Y:S01]  /*61b0*/  IMAD R13, R32, R39.reuse, R13 ;  /* 0x00000027200d7224 */ /* 0x080fe200078e020d */
[----:B------:R-:W-:Y:S01]  /*61c0*/  SHF.R.S32.HI R10, RZ, 0x18, R61 ;  /* 0x00000018ff0a7819 */ /* 0x000fe2000001143d */
[----:B------:R-:W-:Y:S01]  /*61d0*/  IMAD R16, R38, R16, RZ ;  /* 0x0000001026107224 */ /* 0x000fe200078e02ff */
[----:B------:R-:W-:Y:S01]  /*61e0*/  SHF.R.S32.HI R5, RZ, 0x18, R58 ;  /* 0x00000018ff057819 */ /* 0x000fe2000001143a */
[----:B------:R-:W-:Y:S01]  /*61f0*/  IMAD R14, R6, R39, R14 ;  /* 0x00000027060e7224 */ /* 0x000fe200078e020e */
[----:B------:R-:W-:Y:S01]  /*6200*/  SHF.R.S32.HI R11, RZ, 0x18, R60 ;  /* 0x00000018ff0b7819 */ /* 0x000fe2000001143c */
[----:B------:R-:W-:Y:S01]  /*6210*/  IMAD R17, R38, R17, RZ ;  /* 0x0000001126117224 */ /* 0x000fe200078e02ff */
[----:B------:R-:W-:Y:S01]  /*6220*/  SHF.R.S32.HI R6, RZ, 0x18, R57 ;  /* 0x00000018ff067819 */ /* 0x000fe20000011439 */
[-C--:B------:R-:W-:Y:S02]  /*6230*/  IMAD R15, R42, R39.reuse, R15 ;  /* 0x000000272a0f7224 */ /* 0x080fe400078e020f */
[C---:B------:R-:W-:Y:S02]  /*6240*/  IMAD R18, R38.reuse, R18, RZ ;  /* 0x0000001226127224 */ /* 0x040fe400078e02ff */
[----:B------:R-:W-:Y:S01]  /*6250*/  IMAD R16, R7, R39, R16 ;  /* 0x0000002707107224 */ /* 0x000fe200078e0210 */
[----:B------:R-:W-:Y:S01]  /*6260*/  I2IP.S8.S32.SAT R14, R15, R14, RZ ;  /* 0x0000000e0f0e7239 */ /* 0x000fe200000014ff */
[----:B------:R-:W-:Y:S01]  /*6270*/  IMAD R19, R38, R19, RZ ;  /* 0x0000001326137224 */ /* 0x000fe200078e02ff */
[----:B------:R-:W-:Y:S01]  /*6280*/  SHF.R.S32.HI R7, RZ, 0x18, R48 ;  /* 0x00000018ff077819 */ /* 0x000fe20000011430 */
[-C--:B------:R-:W-:Y:S01]  /*6290*/  IMAD R17, R10, R39.reuse, R17 ;  /* 0x000000270a117224 */ /* 0x080fe200078e0211 */
[----:B------:R-:W-:Y:S01]  /*62a0*/  I2IP.S8.S32.SAT R42, R13, R12, R14 ;  /* 0x0000000c0d2a7239 */ /* 0x000fe2000000140e */
[-C--:B------:R-:W-:Y:S02]  /*62b0*/  IMAD R18, R11, R39.reuse, R18 ;  /* 0x000000270b127224 */ /* 0x080fe400078e0212 */
[----:B------:R-:W-:Y:S02]  /*62c0*/  IMAD.MOV.U32 R4, RZ, RZ, R59 ;  /* 0x000000ffff047224 */ /* 0x000fe400078e003b */
[-C--:B------:R-:W-:Y:S02]  /*62d0*/  IMAD R19, R43, R39.reuse, R19 ;  /* 0x000000272b137224 */ /* 0x080fe400078e0213 */
[----:B------:R-:W-:Y:S02]  /*62e0*/  IMAD R3, R38, R22, RZ ;  /* 0x0000001626037224 */ /* 0x000fe400078e02ff */
[----:B------:R-:W-:Y:S01]  /*62f0*/  IMAD R0, R4, R39, R0 ;  /* 0x0000002704007224 */ /* 0x000fe200078e0200 */
[----:B------:R-:W-:Y:S01]  /*6300*/  I2IP.S8.S32.SAT R18, R19, R18, RZ ;  /* 0x0000001213127239 */ /* 0x000fe200000014ff */
[----:B------:R-:W-:Y:S01]  /*6310*/  IMAD R23, R38, R23, RZ ;  /* 0x0000001726177224 */ /* 0x000fe200078e02ff */
[----:B------:R-:W-:Y:S01]  /*6320*/  MOV R4, R56 ;  /* 0x0000003800047202 */ /* 0x000fe20000000f00 */
[-C--:B------:R-:W-:Y:S01]  /*6330*/  IMAD R2, R5, R39.reuse, R2 ;  /* 0x0000002705027224 */ /* 0x080fe200078e0202 */
[----:B------:R-:W-:Y:S01]  /*6340*/  I2IP.S8.S32.SAT R43, R17, R16, R18 ;  /* 0x00000010112b7239 */ /* 0x000fe20000001412 */
[-C--:B------:R-:W-:Y:S01]  /*6350*/  IMAD R3, R6, R39.reuse, R3 ;  /* 0x0000002706037224 */ /* 0x080fe200078e0203 */
[----:B------:R-:W-:Y:S01]  /*6360*/  SHF.R.S32.HI R5, RZ, 0x18, R55 ;  /* 0x00000018ff057819 */ /* 0x000fe20000011437 */
[-C--:B------:R-:W-:Y:S01]  /*6370*/  IMAD R23, R44, R39.reuse, R23 ;  /* 0x000000272c177224 */ /* 0x080fe200078e0217 */
[----:B------:R-:W-:Y:S01]  /*6380*/  SHF.R.S32.HI R6, RZ, 0x18, R54 ;  /* 0x00000018ff067819 */ /* 0x000fe20000011436 */
[----:B------:R-:W-:Y:S01]  /*6390*/  IMAD R22, R38, R26, RZ ;  /* 0x0000001a26167224 */ /* 0x000fe200078e02ff */
[----:B------:R1:W-:Y:S01]  /*63a0*/  STS.128 [R79+UR44+0x1200], R40 ;  /* 0x001200284f007988 */ /* 0x0003e20008000c2c */
[----:B------:R-:W-:Y:S01]  /*63b0*/  IMAD R20, R4, R39, R20 ;  /* 0x0000002704147224 */ /* 0x000fe200078e0214 */
[----:B------:R-:W-:Y:S01]  /*63c0*/  I2IP.S8.S32.SAT R3, R23, R3, RZ ;  /* 0x0000000317037239 */ /* 0x000fe200000014ff */
[----:B------:R-:W-:Y:S01]  /*63d0*/  IMAD R27, R38, R27, RZ ;  /* 0x0000001b261b7224 */ /* 0x000fe200078e02ff */
[----:B------:R-:W-:Y:S01]  /*63e0*/  MOV R4, R53 ;  /* 0x0000003500047202 */ /* 0x000fe20000000f00 */
[-C--:B------:R-:W-:Y:S01]  /*63f0*/  IMAD R21, R5, R39.reuse, R21 ;  /* 0x0000002705157224 */ /* 0x080fe200078e0215 */
[----:B------:R-:W-:Y:S01]  /*6400*/  SHF.R.S32.HI R5, RZ, 0x18, R52 ;  /* 0x00000018ff057819 */ /* 0x000fe20000011434 */
[-C--:B------:R-:W-:Y:S01]  /*6410*/  IMAD R22, R6, R39.reuse, R22 ;  /* 0x0000002706167224 */ /* 0x080fe200078e0216 */
[----:B------:R-:W-:Y:S01]  /*6420*/  SHF.R.S32.HI R6, RZ, 0x18, R49 ;  /* 0x00000018ff067819 */ /* 0x000fe20000011431 */
[-C--:B------:R-:W-:Y:S02]  /*6430*/  IMAD R27, R45, R39.reuse, R27 ;  /* 0x000000272d1b7224 */ /* 0x080fe400078e021b */
[-C--:B------:R-:W-:Y:S01]  /*6440*/  IMAD R24, R4, R39.reuse, R24 ;  /* 0x0000002704187224 */ /* 0x080fe200078e0218 */
[----:B------:R-:W-:Y:S01]  /*6450*/  SHF.R.S32.HI R4, RZ, 0x18, R51 ;  /* 0x00000018ff047819 */ /* 0x000fe20000011433 */
[C---:B------:R-:W-:Y:S02]  /*6460*/  IMAD R26, R38.reuse, R30, RZ ;  /* 0x0000001e261a7224 */ /* 0x040fe400078e02ff */
[----:B------:R-:W-:Y:S01]  /*6470*/  IMAD R25, R5, R39, R25 ;  /* 0x0000002705197224 */ /* 0x000fe200078e0219 */
[----:B------:R-:W-:Y:S01]  /*6480*/  MOV R5, R50 ;  /* 0x0000003200057202 */ /* 0x000fe20000000f00 */
[----:B------:R-:W-:Y:S02]  /*6490*/  IMAD R31, R38, R31, RZ ;  /* 0x0000001f261f7224 */ /* 0x000fe400078e02ff */
[-C--:B------:R-:W-:Y:S01]  /*64a0*/  IMAD R26, R4, R39.reuse, R26 ;  /* 0x00000027041a7224 */ /* 0x080fe200078e021a */
[----:B------:R-:W-:Y:S01]  /*64b0*/  I2IP.S8.S32.SAT R4, R2, R0, R3 ;  /* 0x0000000002047239 */ /* 0x000fe20000001403 */
[-C--:B------:R-:W-:Y:S02]  /*64c0*/  IMAD R31, R46, R39.reuse, R31 ;  /* 0x000000272e1f7224 */ /* 0x080fe400078e021f */
[-C--:B------:R-:W-:Y:S01]  /*64d0*/  IMAD R28, R5, R39.reuse, R28 ;  /* 0x00000027051c7224 */ /* 0x080fe200078e021c */
[----:B------:R-:W-:Y:S01]  /*64e0*/  I2IP.S8.S32.SAT R5, R27, R22, RZ ;  /* 0x000000161b057239 */ /* 0x000fe200000014ff */
[----:B------:R-:W-:Y:S02]  /*64f0*/  IMAD R30, R38, R34, RZ ;  /* 0x00000022261e7224 */ /* 0x000fe400078e02ff */
[----:B------:R-:W-:Y:S01]  /*6500*/  IMAD R29, R6, R39, R29 ;  /* 0x00000027061d7224 */ /* 0x000fe200078e021d */
[----:B------:R-:W-:Y:S01]  /*6510*/  I2IP.S8.S32.SAT R6, R31, R26, RZ ;  /* 0x0000001a1f067239 */ /* 0x000fe200000014ff */
[----:B------:R-:W-:Y:S01]  /*6520*/  IMAD R35, R38, R35, RZ ;  /* 0x0000002326237224 */ /* 0x000fe200078e02ff */
[----:B------:R-:W-:Y:S01]  /*6530*/  I2IP.S8.S32.SAT R5, R21, R20, R5 ;  /* 0x0000001415057239 */ /* 0x000fe20000001405 */
[-C--:B------:R-:W-:Y:S01]  /*6540*/  IMAD R30, R7, R39.reuse, R30 ;  /* 0x00000027071e7224 */ /* 0x080fe200078e021e */
[----:B------:R-:W-:Y:S01]  /*6550*/  I2IP.S8.S32.SAT R6, R25, R24, R6 ;  /* 0x0000001819067239 */ /* 0x000fe20000001406 */
[----:B------:R-:W-:Y:S05]  /*6560*/  IMAD R35, R47, R39, R35 ;  /* 0x000000272f237224 */ /* 0x000fea00078e0223 */
[----:B------:R-:W-:Y:S04]  /*6570*/  I2IP.S8.S32.SAT R7, R35, R30, RZ ;  /* 0x0000001e23077239 */ /* 0x000fe800000014ff */
[----:B------:R-:W-:Y:S05]  /*6580*/  I2IP.S8.S32.SAT R7, R29, R28, R7 ;  /* 0x0000001c1d077239 */ /* 0x000fea0000001407 */
[----:B------:R1:W-:Y:S01]  /*6590*/  STS.128 [R78+0x1010], R4 ;  /* 0x001010044e007388 */ /* 0x0003e20000000c00 */
[----:B------:R-:W-:Y:S01]  /*65a0*/  @!PT LDS RZ, [RZ] ;  /* 0x00000000fffff984 */ /* 0x000fe20000000800 */
[----:B------:R-:W-:Y:S01]  /*65b0*/  @!PT LDS RZ, [RZ] ;  /* 0x00000000fffff984 */ /* 0x000fe20000000800 */
[----:B------:R-:W-:Y:S01]  /*65c0*/  @!PT LDS RZ, [RZ] ;  /* 0x00000000fffff984 */ /* 0x000fe20000000800 */
[----:B------:R-:W-:Y:S01]  /*65d0*/  @!PT LDS RZ, [RZ] ;  /* 0x00000000fffff984 */ /* 0x000fe20000000800 */
[----:B------:R3:W-:Y:S07]  /*65e0*/  MEMBAR.ALL.CTA ;  /* 0x0000000000007992 */ /* 0x0007ee0000008000 */
[----:B---3--:R-:W3:Y:S02]  /*65f0*/  FENCE.VIEW.ASYNC.S ;  /* 0x00000000000073c6 */ /* 0x008ee40000000000 */
[----:B---3--:R-:W-:Y:S06]  /*6600*/  BAR.SYNC.DEFER_BLOCKING 0x1, 0x80 ;  /* 0x0042000000007b1d */ /* 0x008fec0000010000 */
[----:B------:R-:W-:Y:S05]  /*6610*/  @P0 BRA `(.L_x_99) ;  /* 0x0000000000300947 */ /* 0x000fea0003800000 */
[----:B------:R-:W-:Y:S02]  /*6620*/  UIADD3 UR4, UPT, UPT, UR44, 0x1200, URZ ;  /* 0x000012002c047890 */ /* 0x000fe4000fffe0ff */
[----:B------:R-:W-:Y:S02]  /*6630*/  USHF.L.U32 UR9, UR45, 0x6, URZ ;  /* 0x000000062d097899 */ /* 0x000fe400080006ff */
[----:B------:R-:W-:Y:S02]  /*6640*/  USHF.L.U32 UR10, UR46, 0x6, URZ ;  /* 0x000000062e0a7899 */ /* 0x000fe400080006ff */
[----:B------:R-:W-:Y:S01]  /*6650*/  MOV R86, UR4 ;  /* 0x0000000400567c02 */ /* 0x000fe20008000f00 */
[----:B------:R-:W-:Y:S01]  /*6660*/  UIADD3 UR4, UP0, UPT, UR62, 0x680, URZ ;  /* 0x000006803e047890 */ /* 0x000fe2000ff1e0ff */
[----:B------:R-:W-:Y:S02]  /*6670*/  UMOV UR11, UR36 ;  /* 0x00000024000b7c82 */ /* 0x000fe40008000000 */
[----:B------:R-:W-:Y:S01]  /*6680*/  R2UR UR8, R86 ;  /* 0x00000000560872ca */ /* 0x000fe200000e0000 */
[----:B------:R-:W-:Y:S11]  /*6690*/  UIADD3.X UR5, UPT, UPT, URZ, UR63, URZ, UP0, !UPT ;  /* 0x0000003fff057290 */ /* 0x000ff600087fe4ff */
[----:B------:R-:W-:Y:S01]  /*66a0*/  @!UPT UIADD3 URZ, UPT, UPT, URZ, URZ, URZ ;  /* 0x000000fffffff290 */ /* 0x000fe2000fffe0ff */
[----:B------:R3:W-:Y:S01]  /*66b0*/  UTMASTG.3D [UR8], [UR4] ;  /* 0x00000008040073b5 */ /* 0x0007e20008010000 */
[----:B------:R0:W-:Y:S01]  /*66c0*/  UTMACMDFLUSH ;  /* 0x00000000000079b7 */ /* 0x0001e20000000000 */
[----:B---3--:R-:W-:Y:S04]  /*66d0*/  DEPBAR.LE SB0, 0x0 ;  /* 0x000080000000791a */ /* 0x008fe80000000000 */
.L_x_99:
[----:B------:R-:W-:Y:S05]  /*66e0*/  BSYNC.RECONVERGENT B0 ;  /* 0x0000000000007941 */ /* 0x000fea0003800200 */
.L_x_98:
[----:B------:R-:W-:Y:S01]  /*66f0*/  BAR.SYNC.DEFER_BLOCKING 0x1, 0x80 ;  /* 0x0042000000007b1d */ /* 0x000fe20000010000 */
[----:B------:R-:W-:Y:S01]  /*6700*/  ISETP.NE.AND P0, PT, R82, 0x2, PT ;  /* 0x000000025200780c */ /* 0x000fe20003f05270 */
[----:B------:R-:W-:Y:S01]  /*6710*/  UISETP.NE.AND UP0, UPT, UR47, URZ, UPT ;  /* 0x000000ff2f00728c */ /* 0x000fe2000bf05270 */
[----:B------:R-:W-:Y:S01]  /*6720*/  ISETP.NE.AND P1, PT, R36, 0x4, PT ;  /* 0x000000042400780c */ /* 0x000fe20003f25270 */
[----:B------:R-:W-:Y:S01]  /*6730*/  UIADD3 UR45, UPT, UPT, UR37, UR57, URZ ;  /* 0x00000039252d7290 */ /* 0x000fe2000fffe0ff */
[----:B------:R-:W-:Y:S01]  /*6740*/  SEL R2, RZ, 0x1, P0 ;  /* 0x00000001ff027807 */ /* 0x000fe20000000000 */
[----:B------:R-:W-:Y:S01]  /*6750*/  UIADD3 UR46, UPT, UPT, UR38, UR60, URZ ;  /* 0x0000003c262e7290 */ /* 0x000fe2000fffe0ff */
[----:B------:R-:W-:Y:S02]  /*6760*/  SEL R0, RZ, 0x1, P1 ;  /* 0x00000001ff007807 */ /* 0x000fe40000800000 */
[----:B------:R-:W-:Y:S02]  /*6770*/  LOP3.LUT R84, R84, R2, RZ, 0x3c, !PT ;  /* 0x0000000254547212 */ /* 0x000fe400078e3cff */
[----:B------:R-:W-:Y:S02]  /*6780*/  LOP3.LUT R85, R85, R0, RZ, 0x3c, !PT ;  /* 0x0000000055557212 */ /* 0x000fe400078e3cff */
[----:B------:R-:W-:Y:S02]  /*6790*/  SEL R82, R82, RZ, P0 ;  /* 0x000000ff52527207 */ /* 0x000fe40000000000 */
[----:B------:R-:W-:Y:S01]  /*67a0*/  SEL R36, R36, RZ, P1 ;  /* 0x000000ff24247207 */ /* 0x000fe20000800000 */
[----:B------:R-:W-:Y:S01]  /*67b0*/  UMOV UR36, UR51 ;  /* 0x0000003300247c82 */ /* 0x000fe20008000000 */
[----:B------:R-:W-:Y:S05]  /*67c0*/  BRA.U UP0, `(.L_x_100) ;  /* 0xffffffe500107547 */ /* 0x000fea000b83ffff */
[----:B------:R-:W-:Y:S05]  /*67d0*/  EXIT ;  /* 0x000000000000794d */ /* 0x000fea0003800000 */
.L_x_24:
[----:B---3--:R3:W4:Y:S02]  /*67e0*/  SYNCS.PHASECHK.TRANS64.TRYWAIT P0, [R0+URZ+0xc0], R2 ;  /* 0x0000c002000075a7 */ /* 0x00872400080011ff */
[----:B----4-:R-:W-:Y:S05]  /*67f0*/  @!P0 NANOSLEEP.SYNCS 0x989680 ;  /* 0x009896800000895d */ /* 0x010fea0003900000 */
[----:B------:R-:W4:Y:S02]  /*6800*/  @!P0 SYNCS.PHASECHK.TRANS64 P0, [R0+URZ+0xc0], R2 ;  /* 0x0000c002000085a7 */ /* 0x000f2400080010ff */
[----:B----4-:R-:W-:Y:S05]  /*6810*/  @!P0 BRA `(.L_x_24) ;  /* 0xfffffffc00f08947 */ /* 0x010fea000383ffff */
[----:B------:R-:W-:Y:S05]  /*6820*/  BRA `(.L_x_101) ;  /* 0xffffffac00e47947 */ /* 0x000fea000383ffff */
.L_x_27:
[----:B--2---:R-:W-:-:S07]  /*6830*/  MOV R0, UR33 ;  /* 0x0000002100007c02 */ /* 0x004fce0008000f00 */
.L_x_102:
[----:B--2---:R2:W3:Y:S02]  /*6840*/  SYNCS.PHASECHK.TRANS64.TRYWAIT P0, [R0+URZ+0x18], R3 ;  /* 0x00001803000075a7 */ /* 0x0044e400080011ff */
[----:B---3--:R-:W-:Y:S05]  /*6850*/  @!P0 NANOSLEEP.SYNCS 0x989680 ;  /* 0x009896800000895d */ /* 0x008fea0003900000 */
[----:B------:R-:W3:Y:S02]  /*6860*/  @!P0 SYNCS.PHASECHK.TRANS64 P0, [R0+URZ+0x18], R3 ;  /* 0x00001803000085a7 */ /* 0x000ee400080010ff */
[----:B---3--:R-:W-:Y:S05]  /*6870*/  @!P0 BRA `(.L_x_102) ;  /* 0xfffffffc00f08947 */ /* 0x008fea000383ffff */
[----:B------:R-:W-:Y:S05]  /*6880*/  BRA `(.L_x_26) ;  /* 0xffffffb0002c7947 */ /* 0x000fea000383ffff */
.L_x_34:
[----:B-1----:R-:W-:-:S07]  /*6890*/  MOV R0, UR17 ;  /* 0x0000001100007c02 */ /* 0x002fce0008000f00 */
.L_x_103:
[----:B-1----:R1:W2:Y:S02]  /*68a0*/  SYNCS.PHASECHK.TRANS64.TRYWAIT P0, [R0+URZ+0x18], R3 ;  /* 0x00001803000075a7 */ /* 0x0022a400080011ff */
[----:B--2---:R-:W-:Y:S05]  /*68b0*/  @!P0 NANOSLEEP.SYNCS 0x989680 ;  /* 0x009896800000895d */ /* 0x004fea0003900000 */
[----:B------:R-:W2:Y:S02]  /*68c0*/  @!P0 SYNCS.PHASECHK.TRANS64 P0, [R0+URZ+0x18], R3 ;  /* 0x00001803000085a7 */ /* 0x000ea400080010ff */
[----:B--2---:R-:W-:Y:S05]  /*68d0*/  @!P0 BRA `(.L_x_103) ;  /* 0xfffffffc00f08947 */ /* 0x004fea000383ffff */
[----:B------:R-:W-:Y:S05]  /*68e0*/  BRA `(.L_x_33) ;  /* 0xffffffb000e87947 */ /* 0x000fea000383ffff */
.L_x_39:
[----:B-1----:R1:W2:Y:S02]  /*68f0*/  SYNCS.PHASECHK.TRANS64.TRYWAIT P0, [R3+URZ+0x50], R0 ;  /* 0x00005000030075a7 */ /* 0x0022a400080011ff */
[----:B--2---:R-:W-:Y:S05]  /*6900*/  @!P0 NANOSLEEP.SYNCS 0x989680 ;  /* 0x009896800000895d */ /* 0x004fea0003900000 */
[----:B------:R-:W2:Y:S02]  /*6910*/  @!P0 SYNCS.PHASECHK.TRANS64 P0, [R3+URZ+0x50], R0 ;  /* 0x00005000030085a7 */ /* 0x000ea400080010ff */
[----:B--2---:R-:W-:Y:S05]  /*6920*/  @!P0 BRA `(.L_x_39) ;  /* 0xfffffffc00f08947 */ /* 0x004fea000383ffff */
[----:B------:R-:W-:Y:S05]  /*6930*/  BRA `(.L_x_104) ;  /* 0xffffffb4008c7947 */ /* 0x000fea000383ffff */
.L_x_43:
[----:B------:R-:W-:-:S07]  /*6940*/  MOV R0, UR4 ;  /* 0x0000000400007c02 */ /* 0x000fce0008000f00 */
.L_x_105:
[----:B-1----:R1:W2:Y:S02]  /*6950*/  SYNCS.PHASECHK.TRANS64.TRYWAIT P0, [R0+URZ], R2 ;  /* 0x00000002000075a7 */ /* 0x0022a400080011ff */
[----:B--2---:R-:W-:Y:S05]  /*6960*/  @!P0 NANOSLEEP.SYNCS 0x989680 ;  /* 0x009896800000895d */ /* 0x004fea0003900000 */
[----:B------:R-:W2:Y:S02]  /*6970*/  @!P0 SYNCS.PHASECHK.TRANS64 P0, [R0+URZ], R2 ;  /* 0x00000002000085a7 */ /* 0x000ea400080010ff */
[----:B--2---:R-:W-:Y:S05]  /*6980*/  @!P0 BRA `(.L_x_105) ;  /* 0xfffffffc00f08947 */ /* 0x004fea000383ffff */
[----:B------:R-:W-:Y:S05]  /*6990*/  BRA `(.L_x_106) ;  /* 0xffffffbc00307947 */ /* 0x000fea000383ffff */
.L_x_44:
[----:B------:R-:W-:-:S07]  /*69a0*/  MOV R0, UR5 ;  /* 0x0000000500007c02 */ /* 0x000fce0008000f00 */
.L_x_107:
[----:B-1----:R1:W2:Y:S02]  /*69b0*/  SYNCS.PHASECHK.TRANS64.TRYWAIT P0, [R0+URZ], R2 ;  /* 0x00000002000075a7 */ /* 0x0022a400080011ff */
[----:B--2---:R-:W-:Y:S05]  /*69c0*/  @!P0 NANOSLEEP.SYNCS 0x989680 ;  /* 0x009896800000895d */ /* 0x004fea0003900000 */
[----:B------:R-:W2:Y:S02]  /*69d0*/  @!P0 SYNCS.PHASECHK.TRANS64 P0, [R0+URZ], R2 ;  /* 0x00000002000085a7 */ /* 0x000ea400080010ff */
[----:B--2---:R-:W-:Y:S05]  /*69e0*/  @!P0 BRA `(.L_x_107) ;  /* 0xfffffffc00f08947 */ /* 0x004fea000383ffff */
[----:B------:R-:W-:Y:S05]  /*69f0*/  BRA `(.L_x_108) ;  /* 0xffffffbc003c7947 */ /* 0x000fea000383ffff */
.L_x_47:
[----:B--2---:R2:W3:Y:S02]  /*6a00*/  SYNCS.PHASECHK.TRANS64.TRYWAIT P0, [R2+URZ+0xb0], R4 ;  /* 0x0000b004020075a7 */ /* 0x0044e400080011ff */
[----:B---3--:R-:W-:Y:S05]  /*6a10*/  @!P0 NANOSLEEP.SYNCS 0x989680 ;  /* 0x009896800000895d */ /* 0x008fea0003900000 */
[----:B------:R-:W3:Y:S02]  /*6a20*/  @!P0 SYNCS.PHASECHK.TRANS64 P0, [R2+URZ+0xb0], R4 ;  /* 0x0000b004020085a7 */ /* 0x000ee400080010ff */
[----:B---3--:R-:W-:Y:S05]  /*6a30*/  @!P0 BRA `(.L_x_47) ;  /* 0xfffffffc00f08947 */ /* 0x008fea000383ffff */
[----:B------:R-:W-:Y:S05]  /*6a40*/  BRA `(.L_x_109) ;  /* 0xffffffbc00987947 */ /* 0x000fea000383ffff */
.L_x_48:
[----:B------:R-:W-:-:S07]  /*6a50*/  MOV R2, UR4 ;  /* 0x0000000400027c02 */ /* 0x000fce0008000f00 */
.L_x_110:
[----:B--2---:R2:W3:Y:S02]  /*6a60*/  SYNCS.PHASECHK.TRANS64.TRYWAIT P0, [R2+URZ+0x60], R5 ;  /* 0x00006005020075a7 */ /* 0x0044e400080011ff */
[----:B---3--:R-:W-:Y:S05]  /*6a70*/  @!P0 NANOSLEEP.SYNCS 0x989680 ;  /* 0x009896800000895d */ /* 0x008fea0003900000 */
[----:B------:R-:W3:Y:S02]  /*6a80*/  @!P0 SYNCS.PHASECHK.TRANS64 P0, [R2+URZ+0x60], R5 ;  /* 0x00006005020085a7 */ /* 0x000ee400080010ff */
[----:B---3--:R-:W-:Y:S05]  /*6a90*/  @!P0 BRA `(.L_x_110) ;  /* 0xfffffffc00f08947 */ /* 0x008fea000383ffff */
[----:B------:R-:W-:Y:S05]  /*6aa0*/  BRA `(.L_x_111) ;  /* 0xffffffbc00a87947 */ /* 0x000fea000383ffff */
.L_x_49:
[----:B--2---:R2:W3:Y:S02]  /*6ab0*/  SYNCS.PHASECHK.TRANS64.TRYWAIT P1, [R2+URZ+0x50], R4 ;  /* 0x00005004020075a7 */ /* 0x0044e400080211ff */
[----:B---3--:R-:W-:Y:S05]  /*6ac0*/  @!P1 NANOSLEEP.SYNCS 0x989680 ;  /* 0x009896800000995d */ /* 0x008fea0003900000 */
[----:B------:R-:W3:Y:S02]  /*6ad0*/  @!P1 SYNCS.PHASECHK.TRANS64 P1, [R2+URZ+0x50], R4 ;  /* 0x00005004020095a7 */ /* 0x000ee400080210ff */
[----:B---3--:R-:W-:Y:S05]  /*6ae0*/  @!P1 BRA `(.L_x_49) ;  /* 0xfffffffc00f09947 */ /* 0x008fea000383ffff */
[----:B------:R-:W-:Y:S05]  /*6af0*/  BRA `(.L_x_112) ;  /* 0xffffffbc00d87947 */ /* 0x000fea000383ffff */
.L_x_52:
[----:B------:R-:W-:-:S07]  /*6b00*/  MOV R0, UR4 ;  /* 0x0000000400007c02 */ /* 0x000fce0008000f00 */
.L_x_113:
[----:B--2---:R2:W3:Y:S02]  /*6b10*/  SYNCS.PHASECHK.TRANS64.TRYWAIT P0, [R0+URZ+0x60], R2 ;  /* 0x00006002000075a7 */ /* 0x0044e400080011ff */
[----:B---3--:R-:W-:Y:S05]  /*6b20*/  @!P0 NANOSLEEP.SYNCS 0x989680 ;  /* 0x009896800000895d */ /* 0x008fea0003900000 */
[----:B------:R-:W3:Y:S02]  /*6b30*/  @!P0 SYNCS.PHASECHK.TRANS64 P0, [R0+URZ+0x60], R2 ;  /* 0x00006002000085a7 */ /* 0x000ee400080010ff */
[----:B---3--:R-:W-:Y:S05]  /*6b40*/  @!P0 BRA `(.L_x_113) ;  /* 0xfffffffc00f08947 */ /* 0x008fea000383ffff */
[----:B------:R-:W-:Y:S05]  /*6b50*/  BRA `(.L_x_51) ;  /* 0xffffffc0002c7947 */ /* 0x000fea000383ffff */
.L_x_59:
[----:B-1----:R1:W2:Y:S02]  /*6b60*/  SYNCS.PHASECHK.TRANS64.TRYWAIT P1, [R0+URZ+0x50], R2 ;  /* 0x00005002000075a7 */ /* 0x0022a400080211ff */
[----:B--2---:R-:W-:Y:S05]  /*6b70*/  @!P1 NANOSLEEP.SYNCS 0x989680 ;  /* 0x009896800000995d */ /* 0x004fea0003900000 */
[----:B------:R-:W2:Y:S02]  /*6b80*/  @!P1 SYNCS.PHASECHK.TRANS64 P1, [R0+URZ+0x50], R2 ;  /* 0x00005002000095a7 */ /* 0x000ea400080210ff */
[----:B--2---:R-:W-:Y:S05]  /*6b90*/  @!P1 BRA `(.L_x_59) ;  /* 0xfffffffc00f09947 */ /* 0x004fea000383ffff */
[----:B------:R-:W-:Y:S05]  /*6ba0*/  BRA `(.L_x_114) ;  /* 0xffffffc400a07947 */ /* 0x000fea000383ffff */
.L_x_60:
[----:B------:R-:W-:-:S07]  /*6bb0*/  MOV R2, UR31 ;  /* 0x0000001f00027c02 */ /* 0x000fce0008000f00 */
.L_x_115:
[----:B-1----:R1:W2:Y:S02]  /*6bc0*/  SYNCS.PHASECHK.TRANS64.TRYWAIT P0, [R2+URZ+0x90], R0 ;  /* 0x00009000020075a7 */ /* 0x0022a400080011ff */
[----:B--2---:R-:W-:Y:S05]  /*6bd0*/  @!P0 NANOSLEEP.SYNCS 0x989680 ;  /* 0x009896800000895d */ /* 0x004fea0003900000 */
[----:B------:R-:W2:Y:S02]  /*6be0*/  @!P0 SYNCS.PHASECHK.TRANS64 P0, [R2+URZ+0x90], R0 ;  /* 0x00009000020085a7 */ /* 0x000ea400080010ff */
[----:B--2---:R-:W-:Y:S05]  /*6bf0*/  @!P0 BRA `(.L_x_115) ;  /* 0xfffffffc00f08947 */ /* 0x004fea000383ffff */
[----:B------:R-:W-:Y:S05]  /*6c00*/  BRA `(.L_x_116) ;  /* 0xffffffc400f07947 */ /* 0x000fea000383ffff */
.L_x_63:
[----:B------:R-:W-:Y:S07]  /*6c10*/  MOV R0, UR5 ;  /* 0x0000000500007c02 */ /* 0x000fee0008000f00 */
.L_x_117:
[----:B-1----:R1:W2:Y:S02]  /*6c20*/  SYNCS.PHASECHK.TRANS64.TRYWAIT P0, [R0+URZ], R2 ;  /* 0x00000002000075a7 */ /* 0x0022a400080011ff */
[----:B--2---:R-:W-:Y:S05]  /*6c30*/  @!P0 NANOSLEEP.SYNCS 0x989680 ;  /* 0x009896800000895d */ /* 0x004fea0003900000 */
[----:B------:R-:W2:Y:S02]  /*6c40*/  @!P0 SYNCS.PHASECHK.TRANS64 P0, [R0+URZ], R2 ;  /* 0x00000002000085a7 */ /* 0x000ea400080010ff */
[----:B--2---:R-:W-:Y:S05]  /*6c50*/  @!P0 BRA `(.L_x_117) ;  /* 0xfffffffc00f08947 */ /* 0x004fea000383ffff */
[----:B------:R-:W-:Y:S05]  /*6c60*/  BRA `(.L_x_62) ;  /* 0xffffffc8000c7947 */ /* 0x000fea000383ffff */
.L_x_66:
[----:B------:R-:W-:-:S07]  /*6c70*/  MOV R0, UR4 ;  /* 0x0000000400007c02 */ /* 0x000fce0008000f00 */
.L_x_118:
[----:B--2---:R2:W4:Y:S02]  /*6c80*/  SYNCS.PHASECHK.TRANS64.TRYWAIT P0, [R0+URZ], R2 ;  /* 0x00000002000075a7 */ /* 0x00452400080011ff */
[----:B----4-:R-:W-:Y:S05]  /*6c90*/  @!P0 NANOSLEEP.SYNCS 0x989680 ;  /* 0x009896800000895d */ /* 0x010fea0003900000 */
[----:B------:R-:W4:Y:S02]  /*6ca0*/  @!P0 SYNCS.PHASECHK.TRANS64 P0, [R0+URZ], R2 ;  /* 0x00000002000085a7 */ /* 0x000f2400080010ff */
[----:B----4-:R-:W-:Y:S05]  /*6cb0*/  @!P0 BRA `(.L_x_118) ;  /* 0xfffffffc00f08947 */ /* 0x010fea000383ffff */
[----:B------:R-:W-:Y:S05]  /*6cc0*/  BRA `(.L_x_119) ;  /* 0xffffffc800e87947 */ /* 0x000fea000383ffff */
.L_x_67:
[----:B------:R-:W-:-:S07]  /*6cd0*/  MOV R0, UR5 ;  /* 0x0000000500007c02 */ /* 0x000fce0008000f00 */
.L_x_120:
[----:B-1----:R1:W2:Y:S02]  /*6ce0*/  SYNCS.PHASECHK.TRANS64.TRYWAIT P0, [R0+URZ], R3 ;  /* 0x00000003000075a7 */ /* 0x0022a400080011ff */
[----:B--2---:R-:W-:Y:S05]  /*6cf0*/  @!P0 NANOSLEEP.SYNCS 0x989680 ;  /* 0x009896800000895d */ /* 0x004fea0003900000 */
[----:B------:R-:W2:Y:S02]  /*6d00*/  @!P0 SYNCS.PHASECHK.TRANS64 P0, [R0+URZ], R3 ;  /* 0x00000003000085a7 */ /* 0x000ea400080010ff */
[----:B--2---:R-:W-:Y:S05]  /*6d10*/  @!P0 BRA `(.L_x_120) ;  /* 0xfffffffc00f08947 */ /* 0x004fea000383ffff */
[----:B------:R-:W-:Y:S05]  /*6d20*/  BRA `(.L_x_121) ;  /* 0xffffffc800f47947 */ /* 0x000fea000383ffff */
.L_x_68:
[----:B------:R-:W-:-:S07]  /*6d30*/  MOV R0, UR5 ;  /* 0x0000000500007c02 */ /* 0x000fce0008000f00 */
.L_x_122:
[----:B-1----:R1:W2:Y:S02]  /*6d40*/  SYNCS.PHASECHK.TRANS64.TRYWAIT P0, [R0+URZ], R3 ;  /* 0x00000003000075a7 */ /* 0x0022a400080011ff */
[----:B--2---:R-:W-:Y:S05]  /*6d50*/  @!P0 NANOSLEEP.SYNCS 0x989680 ;  /* 0x009896800000895d */ /* 0x004fea0003900000 */
[----:B------:R-:W2:Y:S02]  /*6d60*/  @!P0 SYNCS.PHASECHK.TRANS64 P0, [R0+URZ], R3 ;  /* 0x00000003000085a7 */ /* 0x000ea400080010ff */
[----:B--2---:R-:W-:Y:S05]  /*6d70*/  @!P0 BRA `(.L_x_122) ;  /* 0xfffffffc00f08947 */ /* 0x004fea000383ffff */
[----:B------:R-:W-:Y:S05]  /*6d80*/  BRA `(.L_x_123) ;  /* 0xffffffcc00007947 */ /* 0x000fea000383ffff */
.L_x_69:
[----:B-1----:R-:W-:-:S07]  /*6d90*/  MOV R0, UR4 ;  /* 0x0000000400007c02 */ /* 0x002fce0008000f00 */
.L_x_124:
[----:B-1----:R1:W2:Y:S02]  /*6da0*/  SYNCS.PHASECHK.TRANS64.TRYWAIT P0, [R0+URZ], R2 ;  /* 0x00000002000075a7 */ /* 0x0022a400080011ff */
[----:B--2---:R-:W-:Y:S05]  /*6db0*/  @!P0 NANOSLEEP.SYNCS 0x989680 ;  /* 0x009896800000895d */ /* 0x004fea0003900000 */
[----:B------:R-:W2:Y:S02]  /*6dc0*/  @!P0 SYNCS.PHASECHK.TRANS64 P0, [R0+URZ], R2 ;  /* 0x00000002000085a7 */ /* 0x000ea400080010ff */
[----:B--2---:R-:W-:Y:S05]  /*6dd0*/  @!P0 BRA `(.L_x_124) ;  /* 0xfffffffc00f08947 */ /* 0x004fea000383ffff */
[----:B------:R-:W-:Y:S05]  /*6de0*/  BRA `(.L_x_125) ;  /* 0xffffffcc000c7947 */ /* 0x000fea000383ffff */
.L_x_74:
[----:B--2---:R2:W3:Y:S02]  /*6df0*/  SYNCS.PHASECHK.TRANS64.TRYWAIT P0, [R3+URZ+0x50], R0 ;  /* 0x00005000030075a7 */ /* 0x0044e400080011ff */
[----:B---3--:R-:W-:Y:S05]  /*6e00*/  @!P0 NANOSLEEP.SYNCS 0x989680 ;  /* 0x009896800000895d */ /* 0x008fea0003900000 */
[----:B------:R-:W3:Y:S02]  /*6e10*/  @!P0 SYNCS.PHASECHK.TRANS64 P0, [R3+URZ+0x50], R0 ;  /* 0x00005000030085a7 */ /* 0x000ee400080010ff */
[----:B---3--:R-:W-:Y:S05]  /*6e20*/  @!P0 BRA `(.L_x_74) ;  /* 0xfffffffc00f08947 */ /* 0x008fea000383ffff */
[----:B------:R-:W-:Y:S05]  /*6e30*/  BRA `(.L_x_126) ;  /* 0xffffffd000347947 */ /* 0x000fea000383ffff */
.L_x_77:
[----:B--2---:R-:W-:Y:S07]  /*6e40*/  MOV R0, UR17 ;  /* 0x0000001100007c02 */ /* 0x004fee0008000f00 */
.L_x_127:
[----:B--2---:R2:W3:Y:S02]  /*6e50*/  SYNCS.PHASECHK.TRANS64.TRYWAIT P1, [R0+URZ+0x48], R3 ;  /* 0x00004803000075a7 */ /* 0x0044e400080211ff */
[----:B---3--:R-:W-:Y:S05]  /*6e60*/  @!P1 NANOSLEEP.SYNCS 0x989680 ;  /* 0x009896800000995d */ /* 0x008fea0003900000 */
[----:B------:R-:W3:Y:S02]  /*6e70*/  @!P1 SYNCS.PHASECHK.TRANS64 P1, [R0+URZ+0x48], R3 ;  /* 0x00004803000095a7 */ /* 0x000ee400080210ff */
[----:B---3--:R-:W-:Y:S05]  /*6e80*/  @!P1 BRA `(.L_x_127) ;  /* 0xfffffffc00f09947 */ /* 0x008fea000383ffff */
[----:B------:R-:W-:Y:S05]  /*6e90*/  BRA `(.L_x_76) ;  /* 0xffffffd400a87947 */ /* 0x000fea000383ffff */
.L_x_80:
[----:B--2---:R-:W-:Y:S07]  /*6ea0*/  MOV R0, UR17 ;  /* 0x0000001100007c02 */ /* 0x004fee0008000f00 */
.L_x_128:
[----:B--2---:R2:W3:Y:S02]  /*6eb0*/  SYNCS.PHASECHK.TRANS64.TRYWAIT P0, [R0+URZ+0x38], R2 ;  /* 0x00003802000075a7 */ /* 0x0044e400080011ff */
[----:B---3--:R-:W-:Y:S05]  /*6ec0*/  @!P0 NANOSLEEP.SYNCS 0x989680 ;  /* 0x009896800000895d */ /* 0x008fea0003900000 */
[----:B------:R-:W3:Y:S02]  /*6ed0*/  @!P0 SYNCS.PHASECHK.TRANS64 P0, [R0+URZ+0x38], R2 ;  /* 0x00003802000085a7 */ /* 0x000ee400080010ff */
[----:B---3--:R-:W-:Y:S05]  /*6ee0*/  @!P0 BRA `(.L_x_128) ;  /* 0xfffffffc00f08947 */ /* 0x008fea000383ffff */
[----:B------:R-:W-:Y:S05]  /*6ef0*/  BRA `(.L_x_129) ;  /* 0xffffffd400fc7947 */ /* 0x000fea000383ffff */
.L_x_83:
[----:B---3--:R3:W1:Y:S02]  /*6f00*/  SYNCS.PHASECHK.TRANS64.TRYWAIT P0, [R3+URZ+0x50], R0 ;  /* 0x00005000030075a7 */ /* 0x00866400080011ff */
[----:B-1----:R-:W-:Y:S05]  /*6f10*/  @!P0 NANOSLEEP.SYNCS 0x989680 ;  /* 0x009896800000895d */ /* 0x002fea0003900000 */
[----:B------:R-:W1:Y:S02]  /*6f20*/  @!P0 SYNCS.PHASECHK.TRANS64 P0, [R3+URZ+0x50], R0 ;  /* 0x00005000030085a7 */ /* 0x000e6400080010ff */
[----:B-1----:R-:W-:Y:S05]  /*6f30*/  @!P0 BRA `(.L_x_83) ;  /* 0xfffffffc00f08947 */ /* 0x002fea000383ffff */
[----:B------:R-:W-:Y:S05]  /*6f40*/  BRA `(.L_x_130) ;  /* 0xffffffdc00447947 */ /* 0x000fea000383ffff */
.L_x_94:
[----:B-1----:R-:W-:Y:S04]  /*6f50*/  MOV R0, UR44 ;  /* 0x0000002c00007c02 */ /* 0x002fe80008000f00 */
[----:B------:R1:W2:Y:S03]  /*6f60*/  SYNCS.PHASECHK.TRANS64.TRYWAIT P1, [R0+URZ+0x30], R4 ;  /* 0x00003004000075a7 */ /* 0x0002a600080211ff */
[----:B--2---:R-:W-:Y:S05]  /*6f70*/  @!P1 NANOSLEEP.SYNCS 0x989680 ;  /* 0x009896800000995d */ /* 0x004fea0003900000 */
[----:B------:R-:W2:Y:S02]  /*6f80*/  @!P1 SYNCS.PHASECHK.TRANS64 P1, [R0+URZ+0x30], R4 ;  /* 0x00003004000095a7 */ /* 0x000ea400080210ff */
[----:B--2---:R-:W-:Y:S05]  /*6f90*/  @!P1 BRA `(.L_x_94) ;  /* 0xfffffffc00ec9947 */ /* 0x004fea000383ffff */
[----:B------:R-:W-:Y:S05]  /*6fa0*/  BRA `(.L_x_93) ;  /* 0xffffffe800947947 */ /* 0x000fea000383ffff */
.L_x_96:
[----:B------:R1:W1:Y:S02]  /*6fb0*/  SYNCS.PHASECHK.TRANS64.TRYWAIT P1, [R16+URZ+0x70], R3 ;  /* 0x00007003100075a7 */ /* 0x00026400080211ff */
[----:B-1----:R-:W-:Y:S05]  /*6fc0*/  @!P1 NANOSLEEP.SYNCS 0x989680 ;  /* 0x009896800000995d */ /* 0x002fea0003900000 */
[----:B------:R-:W1:Y:S02]  /*6fd0*/  @!P1 SYNCS.PHASECHK.TRANS64 P1, [R16+URZ+0x70], R3 ;  /* 0x00007003100095a7 */ /* 0x000e6400080210ff */
[----:B-1----:R-:W-:Y:S05]  /*6fe0*/  @!P1 BRA `(.L_x_96) ;  /* 0xfffffffc00f09947 */ /* 0x002fea000383ffff */
[----:B------:R-:W-:Y:S05]  /*6ff0*/  BRA `(.L_x_95) ;  /* 0xffffffe800d07947 */ /* 0x000fea000383ffff */
        .weak           $__internal_0_$__cuda_sm10x_tcgen05_guardrail_trap_col_being_dealloced_not_returned_by_alloc
        .type           $__internal_0_$__cuda_sm10x_tcgen05_guardrail_trap_col_being_dealloced_not_returned_by_alloc,@function
        .size           $__internal_0_$__cuda_sm10x_tcgen05_guardrail_trap_col_being_dealloced_not_returned_by_alloc,($__internal_1_$__cuda_sm10x_tcgen05_guardrail_trap_phase_invalid_during_alloc - $__internal_0_$__cuda_sm10x_tcgen05_guardrail_trap_col_being_dealloced_not_returned_by_alloc)
$__internal_0_$__cuda_sm10x_tcgen05_guardrail_trap_col_being_dealloced_not_returned_by_alloc:
[----:B------:R-:W-:Y:S05]  /*7000*/  BPT.TRAP 0x1 ;  /* 0x000000040000795c */ /* 0x000fea0000300000 */
[----:B------:R-:W-:-:S04]  /*7010*/  HFMA2 R3, -RZ, RZ, 0, 0 ;  /* 0x00000000ff037431 */ /* 0x000fc800000001ff */
[----:B------:R-:W-:Y:S05]  /*7020*/  RET.REL.NODEC R2 `(_ZN7cutlass13device_kernelINS_4gemm6kernel13GemmUniversalIN4cute5tupleIJiiiiEEENS1_10collective13CollectiveMmaINS1_35MainloopSm100TmaUmmaWarpSpecializedILi3ELi2ELi4ENS5_IJNS4_1CILi2EEENSA_ILi1EEESC_EEEEENS5_IJNSA_ILi64EEESF_NSA_ILi128EEEEEEaNS5_IJlSC_lEEEaSI_NS4_8TiledMMAINS4_8MMA_AtomIJNS4_15SM100_MMA_S8_SSIaaiLi64ELi64ELNS4_4UMMA5MajorE0ELSN_0ELNSM_8SaturateE0EEEEEENS4_6LayoutINS5_IJSC_SC_SC_EEENS5_IJNSA_ILi0EEEST_ST_EEEEENS5_IJNS4_10UnderscoreESW_SW_EEEEENS4_13SM90_TMA_LOADENS4_14ComposedLayoutINS4_7SwizzleILi3ELi4ELi3EEENS4_18smem_ptr_flag_bitsILi8EEENSR_INS5_IJNSA_ILi8EEESG_EEENS5_IJSG_SC_EEEEEEEvNS4_8identityENS4_23SM90_TMA_LOAD_MULTICASTES19_vS1A_EENS_8epilogue10collective18CollectiveEpilogueINS1D_23Sm100TmaWarpSpecializedILi1ELi1ELi32ELb0ELb0EEEJSH_NS5_IJNSR_ISF_SC_EES1I_EEEaSI_aSI_NS1D_6fusion15FusionCallbacksIS1H_NS1K_17LinearCombinationIaiaiLNS_15FloatRoundStyleE2EEESH_S1J_JEEENS4_5SM1004TMEM4LOAD26SM100_TMEM_LOAD_16dp32b32xESZ_NS10_INS11_ILi2ELi4ELi3EEES14_NSR_INS5_IJS15_SF_EEENS5_IJSF_SC_EEEEEEENS4_39AutoVectorizingCopyWithAssumedAlignmentILi128EEENS4_14SM90_TMA_STOREES1Y_S20_S20_EEEvvEEEEvNT_6ParamsE) ;  /* 0xffffff8c02f47950 */ /* 0x000fea0003c3ffff */
        .weak           $__internal_1_$__cuda_sm10x_tcgen05_guardrail_trap_phase_invalid_during_alloc
        .type           $__internal_1_$__cuda_sm10x_tcgen05_guardrail_trap_phase_invalid_during_alloc,@function
        .size           $__internal_1_$__cuda_sm10x_tcgen05_guardrail_trap_phase_invalid_during_alloc,($__internal_2_$__cuda_sm10x_tcgen05_guardrail_trap_unallocated_columns_being_dealloced - $__internal_1_$__cuda_sm10x_tcgen05_guardrail_trap_phase_invalid_during_alloc)
$__internal_1_$__cuda_sm10x_tcgen05_guardrail_trap_phase_invalid_during_alloc:
[----:B------:R-:W-:Y:S05]  /*7030*/  BPT.TRAP 0x1 ;  /* 0x000000040000795c */ /* 0x000fea0000300000 */
[----:B------:R-:W-:-:S04]  /*7040*/  MOV R5, 0x0 ;  /* 0x0000000000057802 */ /* 0x000fc80000000f00 */
[----:B------:R-:W-:Y:S05]  /*7050*/  RET.REL.NODEC R4 `(_ZN7cutlass13device_kernelINS_4gemm6kernel13GemmUniversalIN4cute5tupleIJiiiiEEENS1_10collective13CollectiveMmaINS1_35MainloopSm100TmaUmmaWarpSpecializedILi3ELi2ELi4ENS5_IJNS4_1CILi2EEENSA_ILi1EEESC_EEEEENS5_IJNSA_ILi64EEESF_NSA_ILi128EEEEEEaNS5_IJlSC_lEEEaSI_NS4_8TiledMMAINS4_8MMA_AtomIJNS4_15SM100_MMA_S8_SSIaaiLi64ELi64ELNS4_4UMMA5MajorE0ELSN_0ELNSM_8SaturateE0EEEEEENS4_6LayoutINS5_IJSC_SC_SC_EEENS5_IJNSA_ILi0EEEST_ST_EEEEENS5_IJNS4_10UnderscoreESW_SW_EEEEENS4_13SM90_TMA_LOADENS4_14ComposedLayoutINS4_7SwizzleILi3ELi4ELi3EEENS4_18smem_ptr_flag_bitsILi8EEENSR_INS5_IJNSA_ILi8EEESG_EEENS5_IJSG_SC_EEEEEEEvNS4_8identityENS4_23SM90_TMA_LOAD_MULTICASTES19_vS1A_EENS_8epilogue10collective18CollectiveEpilogueINS1D_23Sm100TmaWarpSpecializedILi1ELi1ELi32ELb0ELb0EEEJSH_NS5_IJNSR_ISF_SC_EES1I_EEEaSI_aSI_NS1D_6fusion15FusionCallbacksIS1H_NS1K_17LinearCombinationIaiaiLNS_15FloatRoundStyleE2EEESH_S1J_JEEENS4_5SM1004TMEM4LOAD26SM100_TMEM_LOAD_16dp32b32xESZ_NS10_INS11_ILi2ELi4ELi3EEES14_NSR_INS5_IJS15_SF_EEENS5_IJSF_SC_EEEEEEENS4_39AutoVectorizingCopyWithAssumedAlignmentILi128EEENS4_14SM90_TMA_STOREES1Y_S20_S20_EEEvvEEEEvNT_6ParamsE) ;  /* 0xffffff8c04e87950 */ /* 0x000fea0003c3ffff */
        .weak           $__internal_2_$__cuda_sm10x_tcgen05_guardrail_trap_unallocated_columns_being_dealloced
        .type           $__internal_2_$__cuda_sm10x_tcgen05_guardrail_trap_unallocated_columns_being_dealloced,@function
        .size           $__internal_2_$__cuda_sm10x_tcgen05_guardrail_trap_unallocated_columns_being_dealloced,(.L_x_132 - $__internal_2_$__cuda_sm10x_tcgen05_guardrail_trap_unallocated_columns_being_dealloced)
$__internal_2_$__cuda_sm10x_tcgen05_guardrail_trap_unallocated_columns_being_dealloced:
[----:B------:R-:W-:Y:S05]  /*7060*/  BPT.TRAP 0x1 ;  /* 0x000000040000795c */ /* 0x000fea0000300000 */
[----:B------:R-:W-:-:S04]  /*7070*/  HFMA2 R3, -RZ, RZ, 0, 0 ;  /* 0x00000000ff037431 */ /* 0x000fc800000001ff */
[----:B------:R-:W-:Y:S05]  /*7080*/  RET.REL.NODEC R2 `(_ZN7cutlass13device_kernelINS_4gemm6kernel13GemmUniversalIN4cute5tupleIJiiiiEEENS1_10collective13CollectiveMmaINS1_35MainloopSm100TmaUmmaWarpSpecializedILi3ELi2ELi4ENS5_IJNS4_1CILi2EEENSA_ILi1EEESC_EEEEENS5_IJNSA_ILi64EEESF_NSA_ILi128EEEEEEaNS5_IJlSC_lEEEaSI_NS4_8TiledMMAINS4_8MMA_AtomIJNS4_15SM100_MMA_S8_SSIaaiLi64ELi64ELNS4_4UMMA5MajorE0ELSN_0ELNSM_8SaturateE0EEEEEENS4_6LayoutINS5_IJSC_SC_SC_EEENS5_IJNSA_ILi0EEEST_ST_EEEEENS5_IJNS4_10UnderscoreESW_SW_EEEEENS4_13SM90_TMA_LOADENS4_14ComposedLayoutINS4_7SwizzleILi3ELi4ELi3EEENS4_18smem_ptr_flag_bitsILi8EEENSR_INS5_IJNSA_ILi8EEESG_EEENS5_IJSG_SC_EEEEEEEvNS4_8identityENS4_23SM90_TMA_LOAD_MULTICASTES19_vS1A_EENS_8epilogue10collective18CollectiveEpilogueINS1D_23Sm100TmaWarpSpecializedILi1ELi1ELi32ELb0ELb0EEEJSH_NS5_IJNSR_ISF_SC_EES1I_EEEaSI_aSI_NS1D_6fusion15FusionCallbacksIS1H_NS1K_17LinearCombinationIaiaiLNS_15FloatRoundStyleE2EEESH_S1J_JEEENS4_5SM1004TMEM4LOAD26SM100_TMEM_LOAD_16dp32b32xESZ_NS10_INS11_ILi2ELi4ELi3EEES14_NSR_INS5_IJS15_SF_EEENS5_IJSF_SC_EEEEEEENS4_39AutoVectorizingCopyWithAssumedAlignmentILi128EEENS4_14SM90_TMA_STOREES1Y_S20_S20_EEEvvEEEEvNT_6ParamsE) ;  /* 0xffffff8c02dc7950 */ /* 0x000fea0003c3ffff */
.L_x_131:
[----:B------:R-:W-:-:S00]  /*7090*/  BRA `(.L_x_131) ;  /* 0xfffffffc00fc7947 */ /* 0x000fc0000383ffff */
[----:B------:R-:W-:-:S00]  /*70a0*/  NOP ;  /* 0x0000000000007918 */ /* 0x000fc00000000000 */
        /* <DEDUP_REMOVED lines=13> */
.L_x_132:


//--------------------- .nv.global.init           --------------------------
	.section	.nv.global.init,"aw",@progbits
.nv.global.init:
	.type		$str$27,@object
	.size		$str$27,($str$28 - $str$27)
$str$27:
        /*0000*/ 	.byte	0x28, 0x61, 0x64, 0x64, 0x72, 0x65, 0x73, 0x73, 0x20, 0x26, 0x20, 0x6d, 0x61, 0x73, 0x6b, 0x29
        /*0010*/ 	.byte	0x20, 0x3d, 0x3d, 0x20, 0x30, 0x00
	.type		$str$28,@object
	.size		$str$28,($str$26 - $str$28)
$str$28:
        /*0016*/ 	.byte	0x2f, 0x74, 0x6d, 0x70, 0x2f, 0x63, 0x75, 0x74, 0x6c, 0x61, 0x73, 0x73, 0x5f, 0x73, 0x77, 0x65
        /*0026*/ 	.byte	0x65, 0x70, 0x5f, 0x73, 0x72, 0x63, 0x2f, 0x69, 0x6e, 0x63, 0x6c, 0x75, 0x64, 0x65, 0x2f, 0x63
        /*0036*/ 	.byte	0x75, 0x74, 0x65, 0x2f, 0x70, 0x6f, 0x69, 0x6e, 0x74, 0x65, 0x72, 0x5f, 0x66, 0x6c, 0x61, 0x67
        /*0046*/ 	.byte	0x67, 0x65, 0x64, 0x2e, 0x68, 0x70, 0x70, 0x00
	.type		$str$26,@object
	.size		$str$26,($str$25 - $str$26)
$str$26:
        /*004e*/ 	.byte	0x2f, 0x74, 0x6d, 0x70, 0x2f, 0x63, 0x75, 0x74, 0x6c, 0x61, 0x73, 0x73, 0x5f, 0x73, 0x77, 0x65
        /*005e*/ 	.byte	0x65, 0x70, 0x5f, 0x73, 0x72, 0x63, 0x2f, 0x69, 0x6e, 0x63, 0x6c, 0x75, 0x64, 0x65, 0x2f, 0x63
        /*006e*/ 	.byte	0x75, 0x74, 0x65, 0x2f, 0x61, 0x74, 0x6f, 0x6d, 0x2f, 0x63, 0x6f, 0x70, 0x79, 0x5f, 0x74, 0x72
        /*007e*/ 	.byte	0x61, 0x69, 0x74, 0x73, 0x5f, 0x73, 0x6d, 0x31, 0x30, 0x30, 0x2e, 0x68, 0x70, 0x70, 0x00
	.type		$str$25,@object
	.size		$str$25,(__unnamed_1 - $str$25)
$str$25:
        /*008d*/ 	.byte	0x28, 0x28, 0x75, 0x69, 0x6e, 0x74, 0x33, 0x32, 0x5f, 0x74, 0x28, 0x74, 0x68, 0x72, 0x65, 0x61
        /*009d*/ 	.byte	0x64, 0x49, 0x64, 0x78, 0x2e, 0x78, 0x29, 0x20, 0x2f, 0x20, 0x33, 0x32, 0x29, 0x20, 0x25, 0x20
        /*00ad*/ 	.byte	0x34, 0x29, 0x20, 0x3d, 0x3d, 0x20, 0x28, 0x28, 0x28, 0x74, 0x6d, 0x65, 0x6d, 0x5f, 0x61, 0x64
        /*00bd*/ 	.byte	0x64, 0x72, 0x20, 0x3e, 0x3e, 0x20, 0x31, 0x36, 0x29, 0x20, 0x2f, 0x20, 0x33, 0x32, 0x29, 0x20
        /*00cd*/ 	.byte	0x25, 0x20, 0x34, 0x29, 0x00
	.type		__unnamed_1,@object
	.size		__unnamed_1,(__unnamed_2 - __unnamed_1)
__unnamed_1:
        /*00d2*/ 	.byte	0x61, 0x75, 0x74, 0x6f, 0x20, 0x63, 0x75, 0x74, 0x65, 0x3a, 0x3a, 0x61, 0x73, 0x5f, 0x70, 0x6f
        /* <DEDUP_REMOVED lines=24> */
        /*0262*/ 	.byte	0x00
	.type		__unnamed_2,@object
	.size		__unnamed_2,(.L_2 - __unnamed_2)
__unnamed_2:
        /* <DEDUP_REMOVED lines=41> */
.L_2:


//--------------------- .nv.shared._ZN7cutlass13device_kernelINS_4gemm6kernel13GemmUniversalIN4cute5tupleIJiiiiEEENS1_10collective13CollectiveMmaINS1_35MainloopSm100TmaUmmaWarpSpecializedILi3ELi2ELi4ENS5_IJNS4_1CILi2EEENSA_ILi1EEESC_EEEEENS5_IJNSA_ILi64EEESF_NSA_ILi128EEEEEEaNS5_IJlSC_lEEEaSI_NS4_8TiledMMAINS4_8MMA_AtomIJNS4_15SM100_MMA_S8_SSIaaiLi64ELi64ELNS4_4UMMA5MajorE0ELSN_0ELNSM_8SaturateE0EEEEEENS4_6LayoutINS5_IJSC_SC_SC_EEENS5_IJNSA_ILi0EEEST_ST_EEEEENS5_IJNS4_10UnderscoreESW_SW_EEEEENS4_13SM90_TMA_LOADENS4_14ComposedLayoutINS4_7SwizzleILi3ELi4ELi3EEENS4_18smem_ptr_flag_bitsILi8EEENSR_INS5_IJNSA_ILi8EEESG_EEENS5_IJSG_SC_EEEEEEEvNS4_8identityENS4_23SM90_TMA_LOAD_MULTICASTES19_vS1A_EENS_8epilogue10collective18CollectiveEpilogueINS1D_23Sm100TmaWarpSpecializedILi1ELi1ELi32ELb0ELb0EEEJSH_NS5_IJNSR_ISF_SC_EES1I_EEEaSI_aSI_NS1D_6fusion15FusionCallbacksIS1H_NS1K_17LinearCombinationIaiaiLNS_15FloatRoundStyleE2EEESH_S1J_JEEENS4_5SM1004TMEM4LOAD26SM100_TMEM_LOAD_16dp32b32xESZ_NS10_INS11_ILi2ELi4ELi3EEES14_NSR_INS5_IJS15_SF_EEENS5_IJSF_SC_EEEEEEENS4_39AutoVectorizingCopyWithAssumedAlignmentILi128EEENS4_14SM90_TMA_STOREES1Y_S20_S20_EEEvvEEEEvNT_6ParamsE --------------------------
	.section	.nv.shared._ZN7cutlass13device_kernelINS_4gemm6kernel13GemmUniversalIN4cute5tupleIJiiiiEEENS1_10collective13CollectiveMmaINS1_35MainloopSm100TmaUmmaWarpSpecializedILi3ELi2ELi4ENS5_IJNS4_1CILi2EEENSA_ILi1EEESC_EEEEENS5_IJNSA_ILi64EEESF_NSA_ILi128EEEEEEaNS5_IJlSC_lEEEaSI_NS4_8TiledMMAINS4_8MMA_AtomIJNS4_15SM100_MMA_S8_SSIaaiLi64ELi64ELNS4_4UMMA5MajorE0ELSN_0ELNSM_8SaturateE0EEEEEENS4_6LayoutINS5_IJSC_SC_SC_EEENS5_IJNSA_ILi0EEEST_ST_EEEEENS5_IJNS4_10UnderscoreESW_SW_EEEEENS4_13SM90_TMA_LOADENS4_14ComposedLayoutINS4_7SwizzleILi3ELi4ELi3EEENS4_18smem_ptr_flag_bitsILi8EEENSR_INS5_IJNSA_ILi8EEESG_EEENS5_IJSG_SC_EEEEEEEvNS4_8identityENS4_23SM90_TMA_LOAD_MULTICASTES19_vS1A_EENS_8epilogue10collective18CollectiveEpilogueINS1D_23Sm100TmaWarpSpecializedILi1ELi1ELi32ELb0ELb0EEEJSH_NS5_IJNSR_ISF_SC_EES1I_EEEaSI_aSI_NS1D_6fusion15FusionCallbacksIS1H_NS1K_17LinearCombinationIaiaiLNS_15FloatRoundStyleE2EEESH_S1J_JEEENS4_5SM1004TMEM4LOAD26SM100_TMEM_LOAD_16dp32b32xESZ_NS10_INS11_ILi2ELi4ELi3EEES14_NSR_INS5_IJS15_SF_EEENS5_IJSF_SC_EEEEEEENS4_39AutoVectorizingCopyWithAssumedAlignmentILi128EEENS4_14SM90_TMA_STOREES1Y_S20_S20_EEEvvEEEEvNT_6ParamsE,"aw",@nobits
	.sectionflags	@""
	.align	16
	.zero		1024


//--------------------- .nv.shared.reserved.0     --------------------------
	.section	.nv.shared.reserved.0,"aw",@nobits
	.weak		__nv_reservedSMEM_offset_0_alias
	.size		__nv_reservedSMEM_offset_0_alias, 0, 64
	.other		__nv_reservedSMEM_offset_0_alias,@"STO_CUDA_RESERVED_SHARED STV_DEFAULT"
__nv_reservedSMEM_offset_0_alias:
	.zero		0
.nv.shared.reserved.0:
	.zero		64
	.weak		__nv_reservedSMEM_tcgen05_partition
	.type		__nv_reservedSMEM_tcgen05_partition,@object
	.size		__nv_reservedSMEM_tcgen05_partition,(.L_0 - __nv_reservedSMEM_tcgen05_partition)
__nv_reservedSMEM_tcgen05_partition:
	.zero		32
.L_0:


//--------------------- .nv.global                --------------------------
	.section	.nv.global,"aw",@nobits
.nv.global:
	.type		_ZN39_INTERNAL_68f7d8f5_4_k_cu_332b511c_99104cute1_E,@object
	.size		_ZN39_INTERNAL_68f7d8f5_4_k_cu_332b511c_99104cute1_E,(_ZN39_INTERNAL_68f7d8f5_4_k_cu_332b511c_99104cuda3std3__45__cpo6cbeginE - _ZN39_INTERNAL_68f7d8f5_4_k_cu_332b511c_99104cute1_E)
_ZN39_INTERNAL_68f7d8f5_4_k_cu_332b511c_99104cute1_E:
	.zero		1
	.type		_ZN39_INTERNAL_68f7d8f5_4_k_cu_332b511c_99104cuda3std3__45__cpo6cbeginE,@object
	.size		_ZN39_INTERNAL_68f7d8f5_4_k_cu_332b511c_99104cuda3std3__45__cpo6cbeginE,(_ZN39_INTERNAL_68f7d8f5_4_k_cu_332b511c_99104cuda3std3__48in_placeE - _ZN39_INTERNAL_68f7d8f5_4_k_cu_332b511c_99104cuda3std3__45__cpo6cbeginE)
_ZN39_INTERNAL_68f7d8f5_4_k_cu_332b511c_99104cuda3std3__45__cpo6cbeginE:
	.zero		1
	.type		_ZN39_INTERNAL_68f7d8f5_4_k_cu_332b511c_99104cuda3std3__48in_placeE,@object
	.size		_ZN39_INTERNAL_68f7d8f5_4_k_cu_332b511c_99104cuda3std3__48in_placeE,(_ZN39_INTERNAL_68f7d8f5_4_k_cu_332b511c_99104cuda3std6ranges3__45__cpo9iter_moveE - _ZN39_INTERNAL_68f7d8f5_4_k_cu_332b511c_99104cuda3std3__48in_placeE)
_ZN39_INTERNAL_68f7d8f5_4_k_cu_332b511c_99104cuda3std3__48in_placeE:
	.zero		1
	.type		_ZN39_INTERNAL_68f7d8f5_4_k_cu_332b511c_99104cuda3std6ranges3__45__cpo9iter_moveE,@object
	.size		_ZN39_INTERNAL_68f7d8f5_4_k_cu_332b511c_99104cuda3std6ranges3__45__cpo9iter_moveE,(_ZN39_INTERNAL_68f7d8f5_4_k_cu_332b511c_99104cuda3std3__45__cpo5beginE - _ZN39_INTERNAL_68f7d8f5_4_k_cu_332b511c_99104cuda3std6ranges3__45__cpo9iter_moveE)
_ZN39_INTERNAL_68f7d8f5_4_k_cu_332b511c_99104cuda3std6ranges3__45__cpo9iter_moveE:
	.zero		1
	.type		_ZN39_INTERNAL_68f7d8f5_4_k_cu_332b511c_99104cuda3std3__45__cpo5beginE,@object
	.size		_ZN39_INTERNAL_68f7d8f5_4_k_cu_332b511c_99104cuda3std3__45__cpo5beginE,(_ZN39_INTERNAL_68f7d8f5_4_k_cu_332b511c_99104cuda3std3__441_GLOBAL__N__68f7d8f5_4_k_cu_332b511c_99106ignoreE - _ZN39_INTERNAL_68f7d8f5_4_k_cu_332b511c_99104cuda3std3__45__cpo5beginE)
_ZN39_INTERNAL_68f7d8f5_4_k_cu_332b511c_99104cuda3std3__45__cpo5beginE:
	.zero		1
	.type		_ZN39_INTERNAL_68f7d8f5_4_k_cu_332b511c_99104cuda3std3__441_GLOBAL__N__68f7d8f5_4_k_cu_332b511c_99106ignoreE,@object
	.size		_ZN39_INTERNAL_68f7d8f5_4_k_cu_332b511c_99104cuda3std3__441_GLOBAL__N__68f7d8f5_4_k_cu_332b511c_99106ignoreE,(_ZN39_INTERNAL_68f7d8f5_4_k_cu_332b511c_99104cute7productE - _ZN39_INTERNAL_68f7d8f5_4_k_cu_332b511c_99104cuda3std3__441_GLOBAL__N__68f7d8f5_4_k_cu_332b511c_99106ignoreE)
_ZN39_INTERNAL_68f7d8f5_4_k_cu_332b511c_99104cuda3std3__441_GLOBAL__N__68f7d8f5_4_k_cu_332b511c_99106ignoreE:
	.zero		1
	.type		_ZN39_INTERNAL_68f7d8f5_4_k_cu_332b511c_99104cute7productE,@object
	.size		_ZN39_INTERNAL_68f7d8f5_4_k_cu_332b511c_99104cute7productE,(_ZN39_INTERNAL_68f7d8f5_4_k_cu_332b511c_99104cuda3std3__45__cpo3endE - _ZN39_INTERNAL_68f7d8f5_4_k_cu_332b511c_99104cute7productE)
_ZN39_INTERNAL_68f7d8f5_4_k_cu_332b511c_99104cute7productE:
	.zero		1
	.type		_ZN39_INTERNAL_68f7d8f5_4_k_cu_332b511c_99104cuda3std3__45__cpo3endE,@object
	.size		_ZN39_INTERNAL_68f7d8f5_4_k_cu_332b511c_99104cuda3std3__45__cpo3endE,(_ZN39_INTERNAL_68f7d8f5_4_k_cu_332b511c_99104cuda3std3__419piecewise_constructE - _ZN39_INTERNAL_68f7d8f5_4_k_cu_332b511c_99104cuda3std3__45__cpo3endE)
_ZN39_INTERNAL_68f7d8f5_4_k_cu_332b511c_99104cuda3std3__45__cpo3endE:
	.zero		1
	.type		_ZN39_INTERNAL_68f7d8f5_4_k_cu_332b511c_99104cuda3std3__419piecewise_constructE,@object
	.size		_ZN39_INTERNAL_68f7d8f5_4_k_cu_332b511c_99104cuda3std3__419piecewise_constructE,(_ZN39_INTERNAL_68f7d8f5_4_k_cu_332b511c_99104cuda3std3__45__cpo4cendE - _ZN39_INTERNAL_68f7d8f5_4_k_cu_332b511c_99104cuda3std3__419piecewise_constructE)
_ZN39_INTERNAL_68f7d8f5_4_k_cu_332b511c_99104cuda3std3__419piecewise_constructE:
	.zero		1
	.type		_ZN39_INTERNAL_68f7d8f5_4_k_cu_332b511c_99104cuda3std3__45__cpo4cendE,@object
	.size		_ZN39_INTERNAL_68f7d8f5_4_k_cu_332b511c_99104cuda3std3__45__cpo4cendE,(_ZN39_INTERNAL_68f7d8f5_4_k_cu_332b511c_99104cuda3std6ranges3__45__cpo4swapE - _ZN39_INTERNAL_68f7d8f5_4_k_cu_332b511c_99104cuda3std3__45__cpo4cendE)
_ZN39_INTERNAL_68f7d8f5_4_k_cu_332b511c_99104cuda3std3__45__cpo4cendE:
	.zero		1
	.type		_ZN39_INTERNAL_68f7d8f5_4_k_cu_332b511c_99104cuda3std6ranges3__45__cpo4swapE,@object
	.size		_ZN39_INTERNAL_68f7d8f5_4_k_cu_332b511c_99104cuda3std6ranges3__45__cpo4swapE,(.L_10 - _ZN39_INTERNAL_68f7d8f5_4_k_cu_332b511c_99104cuda3std6ranges3__45__cpo4swapE)
_ZN39_INTERNAL_68f7d8f5_4_k_cu_332b511c_99104cuda3std6ranges3__45__cpo4swapE:
	.zero		1
.L_10:


//--------------------- .nv.constant0._ZN7cutlass13device_kernelINS_4gemm6kernel13GemmUniversalIN4cute5tupleIJiiiiEEENS1_10collective13CollectiveMmaINS1_35MainloopSm100TmaUmmaWarpSpecializedILi3ELi2ELi4ENS5_IJNS4_1CILi2EEENSA_ILi1EEESC_EEEEENS5_IJNSA_ILi64EEESF_NSA_ILi128EEEEEEaNS5_IJlSC_lEEEaSI_NS4_8TiledMMAINS4_8MMA_AtomIJNS4_15SM100_MMA_S8_SSIaaiLi64ELi64ELNS4_4UMMA5MajorE0ELSN_0ELNSM_8SaturateE0EEEEEENS4_6LayoutINS5_IJSC_SC_SC_EEENS5_IJNSA_ILi0EEEST_ST_EEEEENS5_IJNS4_10UnderscoreESW_SW_EEEEENS4_13SM90_TMA_LOADENS4_14ComposedLayoutINS4_7SwizzleILi3ELi4ELi3EEENS4_18smem_ptr_flag_bitsILi8EEENSR_INS5_IJNSA_ILi8EEESG_EEENS5_IJSG_SC_EEEEEEEvNS4_8identityENS4_23SM90_TMA_LOAD_MULTICASTES19_vS1A_EENS_8epilogue10collective18CollectiveEpilogueINS1D_23Sm100TmaWarpSpecializedILi1ELi1ELi32ELb0ELb0EEEJSH_NS5_IJNSR_ISF_SC_EES1I_EEEaSI_aSI_NS1D_6fusion15FusionCallbacksIS1H_NS1K_17LinearCombinationIaiaiLNS_15FloatRoundStyleE2EEESH_S1J_JEEENS4_5SM1004TMEM4LOAD26SM100_TMEM_LOAD_16dp32b32xESZ_NS10_INS11_ILi2ELi4ELi3EEES14_NSR_INS5_IJS15_SF_EEENS5_IJSF_SC_EEEEEEENS4_39AutoVectorizingCopyWithAssumedAlignmentILi128EEENS4_14SM90_TMA_STOREES1Y_S20_S20_EEEvvEEEEvNT_6ParamsE --------------------------
	.section	.nv.constant0._ZN7cutlass13device_kernelINS_4gemm6kernel13GemmUniversalIN4cute5tupleIJiiiiEEENS1_10collective13CollectiveMmaINS1_35MainloopSm100TmaUmmaWarpSpecializedILi3ELi2ELi4ENS5_IJNS4_1CILi2EEENSA_ILi1EEESC_EEEEENS5_IJNSA_ILi64EEESF_NSA_ILi128EEEEEEaNS5_IJlSC_lEEEaSI_NS4_8TiledMMAINS4_8MMA_AtomIJNS4_15SM100_MMA_S8_SSIaaiLi64ELi64ELNS4_4UMMA5MajorE0ELSN_0ELNSM_8SaturateE0EEEEEENS4_6LayoutINS5_IJSC_SC_SC_EEENS5_IJNSA_ILi0EEEST_ST_EEEEENS5_IJNS4_10UnderscoreESW_SW_EEEEENS4_13SM90_TMA_LOADENS4_14ComposedLayoutINS4_7SwizzleILi3ELi4ELi3EEENS4_18smem_ptr_flag_bitsILi8EEENSR_INS5_IJNSA_ILi8EEESG_EEENS5_IJSG_SC_EEEEEEEvNS4_8identityENS4_23SM90_TMA_LOAD_MULTICASTES19_vS1A_EENS_8epilogue10collective18CollectiveEpilogueINS1D_23Sm100TmaWarpSpecializedILi1ELi1ELi32ELb0ELb0EEEJSH_NS5_IJNSR_ISF_SC_EES1I_EEEaSI_aSI_NS1D_6fusion15FusionCallbacksIS1H_NS1K_17LinearCombinationIaiaiLNS_15FloatRoundStyleE2EEESH_S1J_JEEENS4_5SM1004TMEM4LOAD26SM100_TMEM_LOAD_16dp32b32xESZ_NS10_INS11_ILi2ELi4ELi3EEES14_NSR_INS5_IJS15_SF_EEENS5_IJSF_SC_EEEEEEENS4_39AutoVectorizingCopyWithAssumedAlignmentILi128EEENS4_14SM90_TMA_STOREES1Y_S20_S20_EEEvvEEEEvNT_6ParamsE,"a",@progbits
	.sectionflags	@""
	.align	4
.nv.constant0._ZN7cutlass13device_kernelINS_4gemm6kernel13GemmUniversalIN4cute5tupleIJiiiiEEENS1_10collective13CollectiveMmaINS1_35MainloopSm100TmaUmmaWarpSpecializedILi3ELi2ELi4ENS5_IJNS4_1CILi2EEENSA_ILi1EEESC_EEEEENS5_IJNSA_ILi64EEESF_NSA_ILi128EEEEEEaNS5_IJlSC_lEEEaSI_NS4_8TiledMMAINS4_8MMA_AtomIJNS4_15SM100_MMA_S8_SSIaaiLi64ELi64ELNS4_4UMMA5MajorE0ELSN_0ELNSM_8SaturateE0EEEEEENS4_6LayoutINS5_IJSC_SC_SC_EEENS5_IJNSA_ILi0EEEST_ST_EEEEENS5_IJNS4_10UnderscoreESW_SW_EEEEENS4_13SM90_TMA_LOADENS4_14ComposedLayoutINS4_7SwizzleILi3ELi4ELi3EEENS4_18smem_ptr_flag_bitsILi8EEENSR_INS5_IJNSA_ILi8EEESG_EEENS5_IJSG_SC_EEEEEEEvNS4_8identityENS4_23SM90_TMA_LOAD_MULTICASTES19_vS1A_EENS_8epilogue10collective18CollectiveEpilogueINS1D_23Sm100TmaWarpSpecializedILi1ELi1ELi32ELb0ELb0EEEJSH_NS5_IJNSR_ISF_SC_EES1I_EEEaSI_aSI_NS1D_6fusion15FusionCallbacksIS1H_NS1K_17LinearCombinationIaiaiLNS_15FloatRoundStyleE2EEESH_S1J_JEEENS4_5SM1004TMEM4LOAD26SM100_TMEM_LOAD_16dp32b32xESZ_NS10_INS11_ILi2ELi4ELi3EEES14_NSR_INS5_IJS15_SF_EEENS5_IJSF_SC_EEEEEEENS4_39AutoVectorizingCopyWithAssumedAlignmentILi128EEENS4_14SM90_TMA_STOREES1Y_S20_S20_EEEvvEEEEvNT_6ParamsE:
	.zero		2944


//--------------------- SYMBOLS --------------------------

	.type		.nv.reservedSmem.offset0,@object
	.size		.nv.reservedSmem.offset0,0x4
	.type		.nv.reservedSmem.cap,@object
	.size		.nv.reservedSmem.cap,0x4
	.type		__assertfail,@function
